//
// Generated by NVIDIA NVVM Compiler
//
// Compiler Build ID: CL-36424714
// Cuda compilation tools, release 13.0, V13.0.88
// Based on NVVM 20.0.0
//

.version 9.0
.target sm_100
.address_size 64

	// .globl	_Z17LookupTableV2GradIfLi128ELi8ELi8EEvPT_PKS0_PKllll

.visible .entry _Z17LookupTableV2GradIfLi128ELi8ELi8EEvPT_PKS0_PKllll(
	.param .u64 .ptr .align 1 _Z17LookupTableV2GradIfLi128ELi8ELi8EEvPT_PKS0_PKllll_param_0,
	.param .u64 .ptr .align 1 _Z17LookupTableV2GradIfLi128ELi8ELi8EEvPT_PKS0_PKllll_param_1,
	.param .u64 .ptr .align 1 _Z17LookupTableV2GradIfLi128ELi8ELi8EEvPT_PKS0_PKllll_param_2,
	.param .u64 _Z17LookupTableV2GradIfLi128ELi8ELi8EEvPT_PKS0_PKllll_param_3,
	.param .u64 _Z17LookupTableV2GradIfLi128ELi8ELi8EEvPT_PKS0_PKllll_param_4,
	.param .u64 _Z17LookupTableV2GradIfLi128ELi8ELi8EEvPT_PKS0_PKllll_param_5
)
{
	.reg .pred 	%p<13>;
	.reg .b32 	%r<9>;
	.reg .b32 	%f<63>;
	.reg .b64 	%rd<180>;

	ld.param.u64 	%rd32, [_Z17LookupTableV2GradIfLi128ELi8ELi8EEvPT_PKS0_PKllll_param_0];
	ld.param.u64 	%rd33, [_Z17LookupTableV2GradIfLi128ELi8ELi8EEvPT_PKS0_PKllll_param_1];
	ld.param.u64 	%rd30, [_Z17LookupTableV2GradIfLi128ELi8ELi8EEvPT_PKS0_PKllll_param_4];
	cvta.to.global.u64 	%rd1, %rd32;
	cvta.to.global.u64 	%rd2, %rd33;
	mov.u32 	%r4, %ctaid.x;
	mov.u32 	%r5, %tid.y;
	shl.b32 	%r6, %r5, 3;
	add.s32 	%r8, %r6, %r4;
	cvt.s64.s32 	%rd172, %r8;
	setp.le.s64 	%p1, %rd30, %rd172;
	@%p1 bra 	$L__BB0_17;
	ld.param.u64 	%rd170, [_Z17LookupTableV2GradIfLi128ELi8ELi8EEvPT_PKS0_PKllll_param_5];
	mov.u32 	%r7, %tid.x;
	cvt.u64.u32 	%rd4, %r7;
	not.b64 	%rd34, %rd4;
	add.s64 	%rd5, %rd170, %rd34;
	shr.u64 	%rd35, %rd5, 7;
	add.s64 	%rd36, %rd35, 1;
	and.b64  	%rd6, %rd36, 15;
	and.b64  	%rd7, %rd36, 7;
$L__BB0_2:
	ld.param.u64 	%rd171, [_Z17LookupTableV2GradIfLi128ELi8ELi8EEvPT_PKS0_PKllll_param_5];
	ld.param.u64 	%rd169, [_Z17LookupTableV2GradIfLi128ELi8ELi8EEvPT_PKS0_PKllll_param_2];
	setp.le.s64 	%p2, %rd171, %rd4;
	cvta.to.global.u64 	%rd37, %rd169;
	shl.b64 	%rd38, %rd172, 3;
	add.s64 	%rd39, %rd37, %rd38;
	ld.global.u64 	%rd40, [%rd39];
	mul.lo.s64 	%rd9, %rd172, %rd171;
	mul.lo.s64 	%rd10, %rd40, %rd171;
	@%p2 bra 	$L__BB0_16;
	setp.lt.u64 	%p3, %rd5, 1920;
	mov.u64 	%rd177, %rd4;
	@%p3 bra 	$L__BB0_6;
	shr.u64 	%rd41, %rd5, 7;
	add.s64 	%rd42, %rd41, 1;
	and.b64  	%rd175, %rd42, 288230376151711728;
	add.s64 	%rd43, %rd4, %rd9;
	shl.b64 	%rd44, %rd43, 2;
	add.s64 	%rd45, %rd2, %rd44;
	add.s64 	%rd174, %rd45, 4096;
	add.s64 	%rd46, %rd4, %rd10;
	shl.b64 	%rd47, %rd46, 2;
	add.s64 	%rd48, %rd1, %rd47;
	add.s64 	%rd173, %rd48, 4096;
	mov.u64 	%rd177, %rd4;
$L__BB0_5:
	.pragma "nounroll";
	ld.global.f32 	%f1, [%rd174+-4096];
	atom.global.add.f32 	%f2, [%rd173+-4096], %f1;
	ld.global.f32 	%f3, [%rd174+-3584];
	atom.global.add.f32 	%f4, [%rd173+-3584], %f3;
	ld.global.f32 	%f5, [%rd174+-3072];
	atom.global.add.f32 	%f6, [%rd173+-3072], %f5;
	ld.global.f32 	%f7, [%rd174+-2560];
	atom.global.add.f32 	%f8, [%rd173+-2560], %f7;
	ld.global.f32 	%f9, [%rd174+-2048];
	atom.global.add.f32 	%f10, [%rd173+-2048], %f9;
	ld.global.f32 	%f11, [%rd174+-1536];
	atom.global.add.f32 	%f12, [%rd173+-1536], %f11;
	ld.global.f32 	%f13, [%rd174+-1024];
	atom.global.add.f32 	%f14, [%rd173+-1024], %f13;
	ld.global.f32 	%f15, [%rd174+-512];
	atom.global.add.f32 	%f16, [%rd173+-512], %f15;
	ld.global.f32 	%f17, [%rd174];
	atom.global.add.f32 	%f18, [%rd173], %f17;
	ld.global.f32 	%f19, [%rd174+512];
	atom.global.add.f32 	%f20, [%rd173+512], %f19;
	ld.global.f32 	%f21, [%rd174+1024];
	atom.global.add.f32 	%f22, [%rd173+1024], %f21;
	ld.global.f32 	%f23, [%rd174+1536];
	atom.global.add.f32 	%f24, [%rd173+1536], %f23;
	ld.global.f32 	%f25, [%rd174+2048];
	atom.global.add.f32 	%f26, [%rd173+2048], %f25;
	ld.global.f32 	%f27, [%rd174+2560];
	atom.global.add.f32 	%f28, [%rd173+2560], %f27;
	ld.global.f32 	%f29, [%rd174+3072];
	atom.global.add.f32 	%f30, [%rd173+3072], %f29;
	ld.global.f32 	%f31, [%rd174+3584];
	atom.global.add.f32 	%f32, [%rd173+3584], %f31;
	add.s64 	%rd177, %rd177, 2048;
	add.s64 	%rd175, %rd175, -16;
	add.s64 	%rd174, %rd174, 8192;
	add.s64 	%rd173, %rd173, 8192;
	setp.ne.s64 	%p4, %rd175, 0;
	@%p4 bra 	$L__BB0_5;
$L__BB0_6:
	setp.eq.s64 	%p5, %rd6, 0;
	@%p5 bra 	$L__BB0_16;
	add.s64 	%rd49, %rd6, -1;
	setp.lt.u64 	%p6, %rd49, 7;
	@%p6 bra 	$L__BB0_9;
	add.s64 	%rd50, %rd177, %rd10;
	shl.b64 	%rd51, %rd50, 2;
	add.s64 	%rd52, %rd1, %rd51;
	add.s64 	%rd53, %rd177, %rd9;
	shl.b64 	%rd54, %rd53, 2;
	add.s64 	%rd55, %rd2, %rd54;
	ld.global.f32 	%f33, [%rd55];
	atom.global.add.f32 	%f34, [%rd52], %f33;
	add.s64 	%rd56, %rd177, 128;
	and.b64  	%rd57, %rd56, 4294967295;
	add.s64 	%rd58, %rd57, %rd10;
	shl.b64 	%rd59, %rd58, 2;
	add.s64 	%rd60, %rd1, %rd59;
	add.s64 	%rd61, %rd57, %rd9;
	shl.b64 	%rd62, %rd61, 2;
	add.s64 	%rd63, %rd2, %rd62;
	ld.global.f32 	%f35, [%rd63];
	atom.global.add.f32 	%f36, [%rd60], %f35;
	add.s64 	%rd64, %rd177, 256;
	and.b64  	%rd65, %rd64, 4294967295;
	add.s64 	%rd66, %rd65, %rd10;
	shl.b64 	%rd67, %rd66, 2;
	add.s64 	%rd68, %rd1, %rd67;
	add.s64 	%rd69, %rd65, %rd9;
	shl.b64 	%rd70, %rd69, 2;
	add.s64 	%rd71, %rd2, %rd70;
	ld.global.f32 	%f37, [%rd71];
	atom.global.add.f32 	%f38, [%rd68], %f37;
	add.s64 	%rd72, %rd177, 384;
	and.b64  	%rd73, %rd72, 4294967295;
	add.s64 	%rd74, %rd73, %rd10;
	shl.b64 	%rd75, %rd74, 2;
	add.s64 	%rd76, %rd1, %rd75;
	add.s64 	%rd77, %rd73, %rd9;
	shl.b64 	%rd78, %rd77, 2;
	add.s64 	%rd79, %rd2, %rd78;
	ld.global.f32 	%f39, [%rd79];
	atom.global.add.f32 	%f40, [%rd76], %f39;
	add.s64 	%rd80, %rd177, 512;
	and.b64  	%rd81, %rd80, 4294967295;
	add.s64 	%rd82, %rd81, %rd10;
	shl.b64 	%rd83, %rd82, 2;
	add.s64 	%rd84, %rd1, %rd83;
	add.s64 	%rd85, %rd81, %rd9;
	shl.b64 	%rd86, %rd85, 2;
	add.s64 	%rd87, %rd2, %rd86;
	ld.global.f32 	%f41, [%rd87];
	atom.global.add.f32 	%f42, [%rd84], %f41;
	add.s64 	%rd88, %rd177, 640;
	and.b64  	%rd89, %rd88, 4294967295;
	add.s64 	%rd90, %rd89, %rd10;
	shl.b64 	%rd91, %rd90, 2;
	add.s64 	%rd92, %rd1, %rd91;
	add.s64 	%rd93, %rd89, %rd9;
	shl.b64 	%rd94, %rd93, 2;
	add.s64 	%rd95, %rd2, %rd94;
	ld.global.f32 	%f43, [%rd95];
	atom.global.add.f32 	%f44, [%rd92], %f43;
	add.s64 	%rd96, %rd177, 768;
	and.b64  	%rd97, %rd96, 4294967295;
	add.s64 	%rd98, %rd97, %rd10;
	shl.b64 	%rd99, %rd98, 2;
	add.s64 	%rd100, %rd1, %rd99;
	add.s64 	%rd101, %rd97, %rd9;
	shl.b64 	%rd102, %rd101, 2;
	add.s64 	%rd103, %rd2, %rd102;
	ld.global.f32 	%f45, [%rd103];
	atom.global.add.f32 	%f46, [%rd100], %f45;
	add.s64 	%rd104, %rd177, 896;
	and.b64  	%rd105, %rd104, 4294967295;
	add.s64 	%rd106, %rd105, %rd10;
	shl.b64 	%rd107, %rd106, 2;
	add.s64 	%rd108, %rd1, %rd107;
	add.s64 	%rd109, %rd105, %rd9;
	shl.b64 	%rd110, %rd109, 2;
	add.s64 	%rd111, %rd2, %rd110;
	ld.global.f32 	%f47, [%rd111];
	atom.global.add.f32 	%f48, [%rd108], %f47;
	add.s64 	%rd112, %rd177, 1024;
	and.b64  	%rd177, %rd112, 4294967295;
$L__BB0_9:
	setp.eq.s64 	%p7, %rd7, 0;
	@%p7 bra 	$L__BB0_16;
	add.s64 	%rd113, %rd7, -1;
	setp.lt.u64 	%p8, %rd113, 3;
	@%p8 bra 	$L__BB0_12;
	add.s64 	%rd114, %rd177, %rd10;
	shl.b64 	%rd115, %rd114, 2;
	add.s64 	%rd116, %rd1, %rd115;
	add.s64 	%rd117, %rd177, %rd9;
	shl.b64 	%rd118, %rd117, 2;
	add.s64 	%rd119, %rd2, %rd118;
	ld.global.f32 	%f49, [%rd119];
	atom.global.add.f32 	%f50, [%rd116], %f49;
	add.s64 	%rd120, %rd177, 128;
	and.b64  	%rd121, %rd120, 4294967295;
	add.s64 	%rd122, %rd121, %rd10;
	shl.b64 	%rd123, %rd122, 2;
	add.s64 	%rd124, %rd1, %rd123;
	add.s64 	%rd125, %rd121, %rd9;
	shl.b64 	%rd126, %rd125, 2;
	add.s64 	%rd127, %rd2, %rd126;
	ld.global.f32 	%f51, [%rd127];
	atom.global.add.f32 	%f52, [%rd124], %f51;
	add.s64 	%rd128, %rd177, 256;
	and.b64  	%rd129, %rd128, 4294967295;
	add.s64 	%rd130, %rd129, %rd10;
	shl.b64 	%rd131, %rd130, 2;
	add.s64 	%rd132, %rd1, %rd131;
	add.s64 	%rd133, %rd129, %rd9;
	shl.b64 	%rd134, %rd133, 2;
	add.s64 	%rd135, %rd2, %rd134;
	ld.global.f32 	%f53, [%rd135];
	atom.global.add.f32 	%f54, [%rd132], %f53;
	add.s64 	%rd136, %rd177, 384;
	and.b64  	%rd137, %rd136, 4294967295;
	add.s64 	%rd138, %rd137, %rd10;
	shl.b64 	%rd139, %rd138, 2;
	add.s64 	%rd140, %rd1, %rd139;
	add.s64 	%rd141, %rd137, %rd9;
	shl.b64 	%rd142, %rd141, 2;
	add.s64 	%rd143, %rd2, %rd142;
	ld.global.f32 	%f55, [%rd143];
	atom.global.add.f32 	%f56, [%rd140], %f55;
	add.s64 	%rd144, %rd177, 512;
	and.b64  	%rd177, %rd144, 4294967295;
$L__BB0_12:
	shr.u64 	%rd145, %rd5, 7;
	add.s64 	%rd146, %rd145, 1;
	and.b64  	%rd27, %rd146, 3;
	setp.eq.s64 	%p9, %rd27, 0;
	@%p9 bra 	$L__BB0_16;
	setp.eq.s64 	%p10, %rd27, 1;
	add.s64 	%rd147, %rd177, %rd10;
	shl.b64 	%rd148, %rd147, 2;
	add.s64 	%rd149, %rd1, %rd148;
	add.s64 	%rd150, %rd177, %rd9;
	shl.b64 	%rd151, %rd150, 2;
	add.s64 	%rd152, %rd2, %rd151;
	ld.global.f32 	%f57, [%rd152];
	atom.global.add.f32 	%f58, [%rd149], %f57;
	@%p10 bra 	$L__BB0_16;
	setp.eq.s64 	%p11, %rd27, 2;
	add.s64 	%rd153, %rd177, 128;
	and.b64  	%rd154, %rd153, 4294967295;
	add.s64 	%rd155, %rd154, %rd10;
	shl.b64 	%rd156, %rd155, 2;
	add.s64 	%rd157, %rd1, %rd156;
	add.s64 	%rd158, %rd154, %rd9;
	shl.b64 	%rd159, %rd158, 2;
	add.s64 	%rd160, %rd2, %rd159;
	ld.global.f32 	%f59, [%rd160];
	atom.global.add.f32 	%f60, [%rd157], %f59;
	@%p11 bra 	$L__BB0_16;
	add.s64 	%rd161, %rd177, 256;
	and.b64  	%rd162, %rd161, 4294967295;
	add.s64 	%rd163, %rd162, %rd10;
	shl.b64 	%rd164, %rd163, 2;
	add.s64 	%rd165, %rd1, %rd164;
	add.s64 	%rd166, %rd162, %rd9;
	shl.b64 	%rd167, %rd166, 2;
	add.s64 	%rd168, %rd2, %rd167;
	ld.global.f32 	%f61, [%rd168];
	atom.global.add.f32 	%f62, [%rd165], %f61;
$L__BB0_16:
	add.s32 	%r8, %r8, 64;
	cvt.s64.s32 	%rd172, %r8;
	setp.gt.s64 	%p12, %rd30, %rd172;
	@%p12 bra 	$L__BB0_2;
$L__BB0_17:
	ret;

}
	// .globl	_Z18LookupTableV2Grad2IfLi4EEvPT_PKS0_PKllll
.visible .entry _Z18LookupTableV2Grad2IfLi4EEvPT_PKS0_PKllll(
	.param .u64 .ptr .align 1 _Z18LookupTableV2Grad2IfLi4EEvPT_PKS0_PKllll_param_0,
	.param .u64 .ptr .align 1 _Z18LookupTableV2Grad2IfLi4EEvPT_PKS0_PKllll_param_1,
	.param .u64 .ptr .align 1 _Z18LookupTableV2Grad2IfLi4EEvPT_PKS0_PKllll_param_2,
	.param .u64 _Z18LookupTableV2Grad2IfLi4EEvPT_PKS0_PKllll_param_3,
	.param .u64 _Z18LookupTableV2Grad2IfLi4EEvPT_PKS0_PKllll_param_4,
	.param .u64 _Z18LookupTableV2Grad2IfLi4EEvPT_PKS0_PKllll_param_5
)
{
	.reg .pred 	%p<9>;
	.reg .b16 	%rs<14>;
	.reg .b32 	%r<37>;
	.reg .b32 	%f<15>;
	.reg .b64 	%rd<91>;

	ld.param.u64 	%rd22, [_Z18LookupTableV2Grad2IfLi4EEvPT_PKS0_PKllll_param_0];
	ld.param.u64 	%rd23, [_Z18LookupTableV2Grad2IfLi4EEvPT_PKS0_PKllll_param_1];
	ld.param.u64 	%rd24, [_Z18LookupTableV2Grad2IfLi4EEvPT_PKS0_PKllll_param_2];
	ld.param.u64 	%rd20, [_Z18LookupTableV2Grad2IfLi4EEvPT_PKS0_PKllll_param_4];
	ld.param.u64 	%rd21, [_Z18LookupTableV2Grad2IfLi4EEvPT_PKS0_PKllll_param_5];
	cvta.to.global.u64 	%rd1, %rd22;
	cvta.to.global.u64 	%rd2, %rd23;
	cvta.to.global.u64 	%rd3, %rd24;
	mov.u32 	%r13, %tid.x;
	mov.u32 	%r14, %tid.y;
	mov.u32 	%r15, %ntid.x;
	mov.u32 	%r16, %ctaid.x;
	mov.u32 	%r17, %ntid.y;
	mad.lo.s32 	%r18, %r17, %r16, %r14;
	mad.lo.s32 	%r19, %r18, %r15, %r13;
	shr.s32 	%r20, %r19, 31;
	shr.u32 	%r21, %r20, 27;
	add.s32 	%r22, %r19, %r21;
	and.b32  	%r23, %r22, 65504;
	sub.s32 	%r24, %r19, %r23;
	shr.s32 	%r25, %r22, 5;
	mov.u32 	%r26, %nctaid.x;
	mul.lo.s32 	%r27, %r26, %r15;
	mad.lo.s32 	%r1, %r27, %r17, 3;
	shl.b32 	%r28, %r25, 3;
	cvt.u16.u32 	%rs1, %r24;
	cvt.s8.s32 	%rs2, %r24;
	shr.u16 	%rs3, %rs2, 12;
	and.b16  	%rs4, %rs3, 7;
	add.s16 	%rs5, %rs1, %rs4;
	and.b16  	%rs6, %rs5, 248;
	sub.s16 	%rs7, %rs1, %rs6;
	cvt.u32.u16 	%r29, %rs7;
	cvt.s32.s8 	%r30, %r29;
	add.s32 	%r34, %r28, %r30;
	cvt.s64.s32 	%rd88, %r34;
	setp.le.s64 	%p1, %rd21, %rd88;
	@%p1 bra 	$L__BB1_10;
	cvt.s16.s8 	%rs8, %rs1;
	shr.u16 	%rs9, %rs8, 12;
	and.b16  	%rs10, %rs9, 7;
	add.s16 	%rs11, %rs1, %rs10;
	cvt.s16.s8 	%rs12, %rs11;
	shr.s16 	%rs13, %rs12, 3;
	cvt.s32.s16 	%r3, %rs13;
	cvt.s64.s16 	%rd5, %rs13;
	add.s32 	%r4, %r3, 4;
	cvt.u64.u32 	%rd6, %r4;
	max.s64 	%rd25, %rd20, %rd6;
	sub.s64 	%rd26, %rd25, %rd6;
	add.s64 	%rd7, %rd26, 3;
	and.b64  	%rd8, %rd7, 12;
	mul.lo.s64 	%rd9, %rd21, %rd5;
	mul.wide.u32 	%rd27, %r4, 8;
	add.s64 	%rd10, %rd3, %rd27;
	mul.lo.s64 	%rd11, %rd21, %rd6;
	add.s32 	%r5, %r3, 8;
	cvt.u64.u32 	%rd12, %r5;
	mul.lo.s64 	%rd13, %rd21, %rd12;
	add.s32 	%r6, %r3, 12;
	shr.u32 	%r7, %r1, 2;
$L__BB1_2:
	setp.le.s64 	%p2, %rd20, %rd5;
	@%p2 bra 	$L__BB1_9;
	setp.eq.s64 	%p3, %rd8, 12;
	mov.u64 	%rd89, %rd5;
	mov.u32 	%r35, %r3;
	@%p3 bra 	$L__BB1_7;
	setp.eq.s64 	%p4, %rd8, 0;
	shl.b64 	%rd28, %rd5, 3;
	add.s64 	%rd29, %rd3, %rd28;
	ld.global.u64 	%rd30, [%rd29];
	mad.lo.s64 	%rd31, %rd30, %rd21, %rd88;
	shl.b64 	%rd32, %rd31, 2;
	add.s64 	%rd33, %rd1, %rd32;
	add.s64 	%rd34, %rd9, %rd88;
	shl.b64 	%rd35, %rd34, 2;
	add.s64 	%rd36, %rd2, %rd35;
	ld.global.f32 	%f1, [%rd36];
	atom.global.add.f32 	%f2, [%rd33], %f1;
	mov.u64 	%rd89, %rd6;
	mov.u32 	%r35, %r4;
	@%p4 bra 	$L__BB1_7;
	setp.eq.s64 	%p5, %rd8, 4;
	ld.global.u64 	%rd37, [%rd10];
	mad.lo.s64 	%rd38, %rd37, %rd21, %rd88;
	shl.b64 	%rd39, %rd38, 2;
	add.s64 	%rd40, %rd1, %rd39;
	add.s64 	%rd41, %rd11, %rd88;
	shl.b64 	%rd42, %rd41, 2;
	add.s64 	%rd43, %rd2, %rd42;
	ld.global.f32 	%f3, [%rd43];
	atom.global.add.f32 	%f4, [%rd40], %f3;
	mov.u64 	%rd89, %rd12;
	mov.u32 	%r35, %r5;
	@%p5 bra 	$L__BB1_7;
	cvt.u64.u32 	%rd89, %r6;
	shl.b64 	%rd44, %rd12, 3;
	add.s64 	%rd45, %rd3, %rd44;
	ld.global.u64 	%rd46, [%rd45];
	mad.lo.s64 	%rd47, %rd46, %rd21, %rd88;
	shl.b64 	%rd48, %rd47, 2;
	add.s64 	%rd49, %rd1, %rd48;
	add.s64 	%rd50, %rd13, %rd88;
	shl.b64 	%rd51, %rd50, 2;
	add.s64 	%rd52, %rd2, %rd51;
	ld.global.f32 	%f5, [%rd52];
	atom.global.add.f32 	%f6, [%rd49], %f5;
	mov.u32 	%r35, %r6;
$L__BB1_7:
	setp.lt.u64 	%p6, %rd7, 12;
	@%p6 bra 	$L__BB1_9;
$L__BB1_8:
	shl.b64 	%rd53, %rd89, 3;
	add.s64 	%rd54, %rd3, %rd53;
	ld.global.u64 	%rd55, [%rd54];
	mad.lo.s64 	%rd56, %rd55, %rd21, %rd88;
	shl.b64 	%rd57, %rd56, 2;
	add.s64 	%rd58, %rd1, %rd57;
	mad.lo.s64 	%rd59, %rd89, %rd21, %rd88;
	shl.b64 	%rd60, %rd59, 2;
	add.s64 	%rd61, %rd2, %rd60;
	ld.global.f32 	%f7, [%rd61];
	atom.global.add.f32 	%f8, [%rd58], %f7;
	add.s32 	%r31, %r35, 4;
	cvt.s64.s32 	%rd62, %r31;
	mul.wide.s32 	%rd63, %r35, 8;
	add.s64 	%rd64, %rd3, %rd63;
	ld.global.u64 	%rd65, [%rd64+32];
	mad.lo.s64 	%rd66, %rd65, %rd21, %rd88;
	shl.b64 	%rd67, %rd66, 2;
	add.s64 	%rd68, %rd1, %rd67;
	mad.lo.s64 	%rd69, %rd21, %rd62, %rd88;
	shl.b64 	%rd70, %rd69, 2;
	add.s64 	%rd71, %rd2, %rd70;
	ld.global.f32 	%f9, [%rd71];
	atom.global.add.f32 	%f10, [%rd68], %f9;
	add.s32 	%r32, %r35, 8;
	cvt.s64.s32 	%rd72, %r32;
	ld.global.u64 	%rd73, [%rd64+64];
	mad.lo.s64 	%rd74, %rd73, %rd21, %rd88;
	shl.b64 	%rd75, %rd74, 2;
	add.s64 	%rd76, %rd1, %rd75;
	mad.lo.s64 	%rd77, %rd21, %rd72, %rd88;
	shl.b64 	%rd78, %rd77, 2;
	add.s64 	%rd79, %rd2, %rd78;
	ld.global.f32 	%f11, [%rd79];
	atom.global.add.f32 	%f12, [%rd76], %f11;
	add.s32 	%r33, %r35, 12;
	cvt.s64.s32 	%rd80, %r33;
	ld.global.u64 	%rd81, [%rd64+96];
	mad.lo.s64 	%rd82, %rd81, %rd21, %rd88;
	shl.b64 	%rd83, %rd82, 2;
	add.s64 	%rd84, %rd1, %rd83;
	mad.lo.s64 	%rd85, %rd21, %rd80, %rd88;
	shl.b64 	%rd86, %rd85, 2;
	add.s64 	%rd87, %rd2, %rd86;
	ld.global.f32 	%f13, [%rd87];
	atom.global.add.f32 	%f14, [%rd84], %f13;
	add.s32 	%r35, %r35, 16;
	cvt.s64.s32 	%rd89, %r35;
	setp.gt.s64 	%p7, %rd20, %rd89;
	@%p7 bra 	$L__BB1_8;
$L__BB1_9:
	add.s32 	%r34, %r34, %r7;
	cvt.s64.s32 	%rd88, %r34;
	setp.gt.s64 	%p8, %rd21, %rd88;
	@%p8 bra 	$L__BB1_2;
$L__BB1_10:
	ret;

}
	// .globl	_Z17LookupTableV2GradI6__halfLi128ELi8ELi8EEvPT_PKS1_PKllll
.visible .entry _Z17LookupTableV2GradI6__halfLi128ELi8ELi8EEvPT_PKS1_PKllll(
	.param .u64 .ptr .align 1 _Z17LookupTableV2GradI6__halfLi128ELi8ELi8EEvPT_PKS1_PKllll_param_0,
	.param .u64 .ptr .align 1 _Z17LookupTableV2GradI6__halfLi128ELi8ELi8EEvPT_PKS1_PKllll_param_1,
	.param .u64 .ptr .align 1 _Z17LookupTableV2GradI6__halfLi128ELi8ELi8EEvPT_PKS1_PKllll_param_2,
	.param .u64 _Z17LookupTableV2GradI6__halfLi128ELi8ELi8EEvPT_PKS1_PKllll_param_3,
	.param .u64 _Z17LookupTableV2GradI6__halfLi128ELi8ELi8EEvPT_PKS1_PKllll_param_4,
	.param .u64 _Z17LookupTableV2GradI6__halfLi128ELi8ELi8EEvPT_PKS1_PKllll_param_5
)
{
	.reg .pred 	%p<13>;
	.reg .b16 	%rs<63>;
	.reg .b32 	%r<9>;
	.reg .b64 	%rd<183>;

	ld.param.u64 	%rd31, [_Z17LookupTableV2GradI6__halfLi128ELi8ELi8EEvPT_PKS1_PKllll_param_0];
	ld.param.u64 	%rd35, [_Z17LookupTableV2GradI6__halfLi128ELi8ELi8EEvPT_PKS1_PKllll_param_1];
	ld.param.u64 	%rd32, [_Z17LookupTableV2GradI6__halfLi128ELi8ELi8EEvPT_PKS1_PKllll_param_2];
	ld.param.u64 	%rd33, [_Z17LookupTableV2GradI6__halfLi128ELi8ELi8EEvPT_PKS1_PKllll_param_4];
	ld.param.u64 	%rd34, [_Z17LookupTableV2GradI6__halfLi128ELi8ELi8EEvPT_PKS1_PKllll_param_5];
	cvta.to.global.u64 	%rd1, %rd35;
	mov.u32 	%r4, %ctaid.x;
	mov.u32 	%r5, %tid.y;
	shl.b32 	%r6, %r5, 3;
	add.s32 	%r8, %r6, %r4;
	cvt.s64.s32 	%rd176, %r8;
	setp.le.s64 	%p1, %rd33, %rd176;
	@%p1 bra 	$L__BB2_17;
	mov.u32 	%r7, %tid.x;
	cvt.u64.u32 	%rd3, %r7;
	not.b64 	%rd36, %rd3;
	add.s64 	%rd4, %rd34, %rd36;
	shr.u64 	%rd37, %rd4, 7;
	add.s64 	%rd38, %rd37, 1;
	and.b64  	%rd5, %rd38, 15;
	and.b64  	%rd6, %rd38, 7;
	add.s64 	%rd7, %rd6, -1;
	and.b64  	%rd8, %rd38, 288230376151711728;
	and.b64  	%rd9, %rd38, 3;
	shl.b64 	%rd10, %rd34, 1;
	cvta.to.global.u64 	%rd11, %rd32;
$L__BB2_2:
	setp.le.s64 	%p2, %rd34, %rd3;
	shl.b64 	%rd39, %rd176, 3;
	add.s64 	%rd40, %rd11, %rd39;
	ld.global.u64 	%rd13, [%rd40];
	mul.lo.s64 	%rd14, %rd176, %rd34;
	mul.lo.s64 	%rd15, %rd13, %rd34;
	@%p2 bra 	$L__BB2_16;
	setp.lt.u64 	%p3, %rd4, 1920;
	mov.u64 	%rd180, %rd3;
	@%p3 bra 	$L__BB2_6;
	shl.b64 	%rd178, %rd3, 1;
	mad.lo.s64 	%rd17, %rd10, %rd13, %rd31;
	mad.lo.s64 	%rd41, %rd10, %rd176, %rd1;
	add.s64 	%rd18, %rd41, 2048;
	mov.u64 	%rd177, %rd8;
	mov.u64 	%rd180, %rd3;
$L__BB2_5:
	.pragma "nounroll";
	add.s64 	%rd42, %rd17, %rd178;
	add.s64 	%rd58, %rd18, %rd178;
	ld.global.u16 	%rs2, [%rd58+-2048];
	// begin inline asm
	{ atom.add.noftz.f16 %rs1,[%rd42],%rs2; }

	// end inline asm
	add.s64 	%rd43, %rd42, 256;
	ld.global.u16 	%rs4, [%rd58+-1792];
	// begin inline asm
	{ atom.add.noftz.f16 %rs3,[%rd43],%rs4; }

	// end inline asm
	add.s64 	%rd44, %rd42, 512;
	ld.global.u16 	%rs6, [%rd58+-1536];
	// begin inline asm
	{ atom.add.noftz.f16 %rs5,[%rd44],%rs6; }

	// end inline asm
	add.s64 	%rd45, %rd42, 768;
	ld.global.u16 	%rs8, [%rd58+-1280];
	// begin inline asm
	{ atom.add.noftz.f16 %rs7,[%rd45],%rs8; }

	// end inline asm
	add.s64 	%rd46, %rd42, 1024;
	ld.global.u16 	%rs10, [%rd58+-1024];
	// begin inline asm
	{ atom.add.noftz.f16 %rs9,[%rd46],%rs10; }

	// end inline asm
	add.s64 	%rd47, %rd42, 1280;
	ld.global.u16 	%rs12, [%rd58+-768];
	// begin inline asm
	{ atom.add.noftz.f16 %rs11,[%rd47],%rs12; }

	// end inline asm
	add.s64 	%rd48, %rd42, 1536;
	ld.global.u16 	%rs14, [%rd58+-512];
	// begin inline asm
	{ atom.add.noftz.f16 %rs13,[%rd48],%rs14; }

	// end inline asm
	add.s64 	%rd49, %rd42, 1792;
	ld.global.u16 	%rs16, [%rd58+-256];
	// begin inline asm
	{ atom.add.noftz.f16 %rs15,[%rd49],%rs16; }

	// end inline asm
	add.s64 	%rd50, %rd42, 2048;
	ld.global.u16 	%rs18, [%rd58];
	// begin inline asm
	{ atom.add.noftz.f16 %rs17,[%rd50],%rs18; }

	// end inline asm
	add.s64 	%rd51, %rd42, 2304;
	ld.global.u16 	%rs20, [%rd58+256];
	// begin inline asm
	{ atom.add.noftz.f16 %rs19,[%rd51],%rs20; }

	// end inline asm
	add.s64 	%rd52, %rd42, 2560;
	ld.global.u16 	%rs22, [%rd58+512];
	// begin inline asm
	{ atom.add.noftz.f16 %rs21,[%rd52],%rs22; }

	// end inline asm
	add.s64 	%rd53, %rd42, 2816;
	ld.global.u16 	%rs24, [%rd58+768];
	// begin inline asm
	{ atom.add.noftz.f16 %rs23,[%rd53],%rs24; }

	// end inline asm
	add.s64 	%rd54, %rd42, 3072;
	ld.global.u16 	%rs26, [%rd58+1024];
	// begin inline asm
	{ atom.add.noftz.f16 %rs25,[%rd54],%rs26; }

	// end inline asm
	add.s64 	%rd55, %rd42, 3328;
	ld.global.u16 	%rs28, [%rd58+1280];
	// begin inline asm
	{ atom.add.noftz.f16 %rs27,[%rd55],%rs28; }

	// end inline asm
	add.s64 	%rd56, %rd42, 3584;
	ld.global.u16 	%rs30, [%rd58+1536];
	// begin inline asm
	{ atom.add.noftz.f16 %rs29,[%rd56],%rs30; }

	// end inline asm
	add.s64 	%rd57, %rd42, 3840;
	ld.global.u16 	%rs32, [%rd58+1792];
	// begin inline asm
	{ atom.add.noftz.f16 %rs31,[%rd57],%rs32; }

	// end inline asm
	add.s64 	%rd180, %rd180, 2048;
	add.s64 	%rd178, %rd178, 4096;
	add.s64 	%rd177, %rd177, -16;
	setp.ne.s64 	%p4, %rd177, 0;
	@%p4 bra 	$L__BB2_5;
$L__BB2_6:
	setp.eq.s64 	%p5, %rd5, 0;
	@%p5 bra 	$L__BB2_16;
	add.s64 	%rd59, %rd5, -1;
	setp.lt.u64 	%p6, %rd59, 7;
	@%p6 bra 	$L__BB2_9;
	add.s64 	%rd68, %rd180, %rd15;
	shl.b64 	%rd69, %rd68, 1;
	add.s64 	%rd60, %rd31, %rd69;
	add.s64 	%rd70, %rd180, %rd14;
	shl.b64 	%rd71, %rd70, 1;
	add.s64 	%rd72, %rd1, %rd71;
	ld.global.u16 	%rs34, [%rd72];
	// begin inline asm
	{ atom.add.noftz.f16 %rs33,[%rd60],%rs34; }

	// end inline asm
	add.s64 	%rd73, %rd180, 128;
	and.b64  	%rd74, %rd73, 4294967295;
	add.s64 	%rd75, %rd74, %rd15;
	shl.b64 	%rd76, %rd75, 1;
	add.s64 	%rd61, %rd31, %rd76;
	add.s64 	%rd77, %rd74, %rd14;
	shl.b64 	%rd78, %rd77, 1;
	add.s64 	%rd79, %rd1, %rd78;
	ld.global.u16 	%rs36, [%rd79];
	// begin inline asm
	{ atom.add.noftz.f16 %rs35,[%rd61],%rs36; }

	// end inline asm
	add.s64 	%rd80, %rd180, 256;
	and.b64  	%rd81, %rd80, 4294967295;
	add.s64 	%rd82, %rd81, %rd15;
	shl.b64 	%rd83, %rd82, 1;
	add.s64 	%rd62, %rd31, %rd83;
	add.s64 	%rd84, %rd81, %rd14;
	shl.b64 	%rd85, %rd84, 1;
	add.s64 	%rd86, %rd1, %rd85;
	ld.global.u16 	%rs38, [%rd86];
	// begin inline asm
	{ atom.add.noftz.f16 %rs37,[%rd62],%rs38; }

	// end inline asm
	add.s64 	%rd87, %rd180, 384;
	and.b64  	%rd88, %rd87, 4294967295;
	add.s64 	%rd89, %rd88, %rd15;
	shl.b64 	%rd90, %rd89, 1;
	add.s64 	%rd63, %rd31, %rd90;
	add.s64 	%rd91, %rd88, %rd14;
	shl.b64 	%rd92, %rd91, 1;
	add.s64 	%rd93, %rd1, %rd92;
	ld.global.u16 	%rs40, [%rd93];
	// begin inline asm
	{ atom.add.noftz.f16 %rs39,[%rd63],%rs40; }

	// end inline asm
	add.s64 	%rd94, %rd180, 512;
	and.b64  	%rd95, %rd94, 4294967295;
	add.s64 	%rd96, %rd95, %rd15;
	shl.b64 	%rd97, %rd96, 1;
	add.s64 	%rd64, %rd31, %rd97;
	add.s64 	%rd98, %rd95, %rd14;
	shl.b64 	%rd99, %rd98, 1;
	add.s64 	%rd100, %rd1, %rd99;
	ld.global.u16 	%rs42, [%rd100];
	// begin inline asm
	{ atom.add.noftz.f16 %rs41,[%rd64],%rs42; }

	// end inline asm
	add.s64 	%rd101, %rd180, 640;
	and.b64  	%rd102, %rd101, 4294967295;
	add.s64 	%rd103, %rd102, %rd15;
	shl.b64 	%rd104, %rd103, 1;
	add.s64 	%rd65, %rd31, %rd104;
	add.s64 	%rd105, %rd102, %rd14;
	shl.b64 	%rd106, %rd105, 1;
	add.s64 	%rd107, %rd1, %rd106;
	ld.global.u16 	%rs44, [%rd107];
	// begin inline asm
	{ atom.add.noftz.f16 %rs43,[%rd65],%rs44; }

	// end inline asm
	add.s64 	%rd108, %rd180, 768;
	and.b64  	%rd109, %rd108, 4294967295;
	add.s64 	%rd110, %rd109, %rd15;
	shl.b64 	%rd111, %rd110, 1;
	add.s64 	%rd66, %rd31, %rd111;
	add.s64 	%rd112, %rd109, %rd14;
	shl.b64 	%rd113, %rd112, 1;
	add.s64 	%rd114, %rd1, %rd113;
	ld.global.u16 	%rs46, [%rd114];
	// begin inline asm
	{ atom.add.noftz.f16 %rs45,[%rd66],%rs46; }

	// end inline asm
	add.s64 	%rd115, %rd180, 896;
	and.b64  	%rd116, %rd115, 4294967295;
	add.s64 	%rd117, %rd116, %rd15;
	shl.b64 	%rd118, %rd117, 1;
	add.s64 	%rd67, %rd31, %rd118;
	add.s64 	%rd119, %rd116, %rd14;
	shl.b64 	%rd120, %rd119, 1;
	add.s64 	%rd121, %rd1, %rd120;
	ld.global.u16 	%rs48, [%rd121];
	// begin inline asm
	{ atom.add.noftz.f16 %rs47,[%rd67],%rs48; }

	// end inline asm
	add.s64 	%rd122, %rd180, 1024;
	and.b64  	%rd180, %rd122, 4294967295;
$L__BB2_9:
	setp.eq.s64 	%p7, %rd6, 0;
	@%p7 bra 	$L__BB2_16;
	setp.lt.u64 	%p8, %rd7, 3;
	@%p8 bra 	$L__BB2_12;
	add.s64 	%rd127, %rd180, %rd15;
	shl.b64 	%rd128, %rd127, 1;
	add.s64 	%rd123, %rd31, %rd128;
	add.s64 	%rd129, %rd180, %rd14;
	shl.b64 	%rd130, %rd129, 1;
	add.s64 	%rd131, %rd1, %rd130;
	ld.global.u16 	%rs50, [%rd131];
	// begin inline asm
	{ atom.add.noftz.f16 %rs49,[%rd123],%rs50; }

	// end inline asm
	add.s64 	%rd132, %rd180, 128;
	and.b64  	%rd133, %rd132, 4294967295;
	add.s64 	%rd134, %rd133, %rd15;
	shl.b64 	%rd135, %rd134, 1;
	add.s64 	%rd124, %rd31, %rd135;
	add.s64 	%rd136, %rd133, %rd14;
	shl.b64 	%rd137, %rd136, 1;
	add.s64 	%rd138, %rd1, %rd137;
	ld.global.u16 	%rs52, [%rd138];
	// begin inline asm
	{ atom.add.noftz.f16 %rs51,[%rd124],%rs52; }

	// end inline asm
	add.s64 	%rd139, %rd180, 256;
	and.b64  	%rd140, %rd139, 4294967295;
	add.s64 	%rd141, %rd140, %rd15;
	shl.b64 	%rd142, %rd141, 1;
	add.s64 	%rd125, %rd31, %rd142;
	add.s64 	%rd143, %rd140, %rd14;
	shl.b64 	%rd144, %rd143, 1;
	add.s64 	%rd145, %rd1, %rd144;
	ld.global.u16 	%rs54, [%rd145];
	// begin inline asm
	{ atom.add.noftz.f16 %rs53,[%rd125],%rs54; }

	// end inline asm
	add.s64 	%rd146, %rd180, 384;
	and.b64  	%rd147, %rd146, 4294967295;
	add.s64 	%rd148, %rd147, %rd15;
	shl.b64 	%rd149, %rd148, 1;
	add.s64 	%rd126, %rd31, %rd149;
	add.s64 	%rd150, %rd147, %rd14;
	shl.b64 	%rd151, %rd150, 1;
	add.s64 	%rd152, %rd1, %rd151;
	ld.global.u16 	%rs56, [%rd152];
	// begin inline asm
	{ atom.add.noftz.f16 %rs55,[%rd126],%rs56; }

	// end inline asm
	add.s64 	%rd153, %rd180, 512;
	and.b64  	%rd180, %rd153, 4294967295;
$L__BB2_12:
	setp.eq.s64 	%p9, %rd9, 0;
	@%p9 bra 	$L__BB2_16;
	setp.eq.s64 	%p10, %rd9, 1;
	add.s64 	%rd155, %rd180, %rd15;
	shl.b64 	%rd156, %rd155, 1;
	add.s64 	%rd154, %rd31, %rd156;
	add.s64 	%rd157, %rd180, %rd14;
	shl.b64 	%rd158, %rd157, 1;
	add.s64 	%rd159, %rd1, %rd158;
	ld.global.u16 	%rs58, [%rd159];
	// begin inline asm
	{ atom.add.noftz.f16 %rs57,[%rd154],%rs58; }

	// end inline asm
	@%p10 bra 	$L__BB2_16;
	setp.eq.s64 	%p11, %rd9, 2;
	add.s64 	%rd161, %rd180, 128;
	and.b64  	%rd162, %rd161, 4294967295;
	add.s64 	%rd163, %rd162, %rd15;
	shl.b64 	%rd164, %rd163, 1;
	add.s64 	%rd160, %rd31, %rd164;
	add.s64 	%rd165, %rd162, %rd14;
	shl.b64 	%rd166, %rd165, 1;
	add.s64 	%rd167, %rd1, %rd166;
	ld.global.u16 	%rs60, [%rd167];
	// begin inline asm
	{ atom.add.noftz.f16 %rs59,[%rd160],%rs60; }

	// end inline asm
	@%p11 bra 	$L__BB2_16;
	add.s64 	%rd169, %rd180, 256;
	and.b64  	%rd170, %rd169, 4294967295;
	add.s64 	%rd171, %rd170, %rd15;
	shl.b64 	%rd172, %rd171, 1;
	add.s64 	%rd168, %rd31, %rd172;
	add.s64 	%rd173, %rd170, %rd14;
	shl.b64 	%rd174, %rd173, 1;
	add.s64 	%rd175, %rd1, %rd174;
	ld.global.u16 	%rs62, [%rd175];
	// begin inline asm
	{ atom.add.noftz.f16 %rs61,[%rd168],%rs62; }

	// end inline asm
$L__BB2_16:
	add.s32 	%r8, %r8, 64;
	cvt.s64.s32 	%rd176, %r8;
	setp.gt.s64 	%p12, %rd33, %rd176;
	@%p12 bra 	$L__BB2_2;
$L__BB2_17:
	ret;

}
	// .globl	_Z18LookupTableV2Grad2I6__halfLi4EEvPT_PKS1_PKllll
.visible .entry _Z18LookupTableV2Grad2I6__halfLi4EEvPT_PKS1_PKllll(
	.param .u64 .ptr .align 1 _Z18LookupTableV2Grad2I6__halfLi4EEvPT_PKS1_PKllll_param_0,
	.param .u64 .ptr .align 1 _Z18LookupTableV2Grad2I6__halfLi4EEvPT_PKS1_PKllll_param_1,
	.param .u64 .ptr .align 1 _Z18LookupTableV2Grad2I6__halfLi4EEvPT_PKS1_PKllll_param_2,
	.param .u64 _Z18LookupTableV2Grad2I6__halfLi4EEvPT_PKS1_PKllll_param_3,
	.param .u64 _Z18LookupTableV2Grad2I6__halfLi4EEvPT_PKS1_PKllll_param_4,
	.param .u64 _Z18LookupTableV2Grad2I6__halfLi4EEvPT_PKS1_PKllll_param_5
)
{
	.reg .pred 	%p<5>;
	.reg .b16 	%rs<16>;
	.reg .b32 	%r<29>;
	.reg .b64 	%rd<25>;

	ld.param.u64 	%rd9, [_Z18LookupTableV2Grad2I6__halfLi4EEvPT_PKS1_PKllll_param_0];
	ld.param.u64 	%rd10, [_Z18LookupTableV2Grad2I6__halfLi4EEvPT_PKS1_PKllll_param_1];
	ld.param.u64 	%rd11, [_Z18LookupTableV2Grad2I6__halfLi4EEvPT_PKS1_PKllll_param_2];
	ld.param.u64 	%rd12, [_Z18LookupTableV2Grad2I6__halfLi4EEvPT_PKS1_PKllll_param_4];
	ld.param.u64 	%rd13, [_Z18LookupTableV2Grad2I6__halfLi4EEvPT_PKS1_PKllll_param_5];
	mov.u32 	%r9, %tid.x;
	mov.u32 	%r10, %tid.y;
	mov.u32 	%r11, %ntid.x;
	mov.u32 	%r12, %ctaid.x;
	mov.u32 	%r13, %ntid.y;
	mad.lo.s32 	%r14, %r13, %r12, %r10;
	mad.lo.s32 	%r15, %r14, %r11, %r9;
	shr.s32 	%r16, %r15, 31;
	shr.u32 	%r17, %r16, 27;
	add.s32 	%r18, %r15, %r17;
	and.b32  	%r19, %r18, 65504;
	sub.s32 	%r20, %r15, %r19;
	shr.s32 	%r21, %r18, 5;
	mov.u32 	%r22, %nctaid.x;
	mul.lo.s32 	%r23, %r22, %r11;
	mad.lo.s32 	%r1, %r23, %r13, 3;
	shl.b32 	%r24, %r21, 3;
	cvt.u16.u32 	%rs1, %r20;
	cvt.s8.s32 	%rs2, %r20;
	shr.u16 	%rs3, %rs2, 12;
	and.b16  	%rs4, %rs3, 7;
	add.s16 	%rs5, %rs1, %rs4;
	and.b16  	%rs6, %rs5, 248;
	sub.s16 	%rs7, %rs1, %rs6;
	cvt.u32.u16 	%r25, %rs7;
	cvt.s32.s8 	%r26, %r25;
	add.s32 	%r27, %r24, %r26;
	cvt.s64.s32 	%rd23, %r27;
	setp.le.s64 	%p1, %rd13, %rd23;
	@%p1 bra 	$L__BB3_6;
	cvt.s16.s8 	%rs8, %rs1;
	shr.u16 	%rs9, %rs8, 12;
	and.b16  	%rs10, %rs9, 7;
	add.s16 	%rs11, %rs1, %rs10;
	cvt.s16.s8 	%rs12, %rs11;
	shr.s16 	%rs13, %rs12, 3;
	cvt.s32.s16 	%r3, %rs13;
	cvt.s64.s16 	%rd2, %rs13;
	shr.u32 	%r4, %r1, 2;
	cvta.to.global.u64 	%rd3, %rd11;
	cvta.to.global.u64 	%rd4, %rd10;
$L__BB3_2:
	setp.le.s64 	%p2, %rd12, %rd2;
	@%p2 bra 	$L__BB3_5;
	mov.u64 	%rd24, %rd2;
	mov.u32 	%r28, %r3;
$L__BB3_4:
	shl.b64 	%rd15, %rd24, 3;
	add.s64 	%rd16, %rd3, %rd15;
	ld.global.u64 	%rd17, [%rd16];
	mad.lo.s64 	%rd18, %rd17, %rd13, %rd23;
	shl.b64 	%rd19, %rd18, 1;
	add.s64 	%rd14, %rd9, %rd19;
	mad.lo.s64 	%rd20, %rd24, %rd13, %rd23;
	shl.b64 	%rd21, %rd20, 1;
	add.s64 	%rd22, %rd4, %rd21;
	ld.global.u16 	%rs15, [%rd22];
	// begin inline asm
	{ atom.add.noftz.f16 %rs14,[%rd14],%rs15; }

	// end inline asm
	add.s32 	%r28, %r28, 4;
	cvt.s64.s32 	%rd24, %r28;
	setp.gt.s64 	%p3, %rd12, %rd24;
	@%p3 bra 	$L__BB3_4;
$L__BB3_5:
	add.s32 	%r27, %r27, %r4;
	cvt.s64.s32 	%rd23, %r27;
	setp.gt.s64 	%p4, %rd13, %rd23;
	@%p4 bra 	$L__BB3_2;
$L__BB3_6:
	ret;

}


// ===== COMPILED SASS (sm_100) =====

	.target	sm_100

	.elftype	@"ET_EXEC"


//--------------------- .note.nv.tkinfo           --------------------------
	.section	.note.nv.tkinfo,"",@"SHT_NOTE"
	.sectionflags	@"SHF_NOTE_NV_TKINFO"
	.tkinfo
        /*0018*/ 	.word	0x00000002
        /*0030*/ 	.string	""
        /*0030*/ 	.string	"ptxas"
        /*0030*/ 	.string	"Cuda compilation tools, release 13.0, V13.0.88"
        /*0030*/ 	.string	"Build cuda_13.0.r13.0/compiler.36424714_0"
        /*0030*/ 	.string	"-arch sm_100 -m 64 "



//--------------------- .note.nv.cuinfo           --------------------------
	.section	.note.nv.cuinfo,"",@"SHT_NOTE"
	.sectionflags	@"SHF_NOTE_NV_CUINFO"
        /*0018*/ 	.short	0x0002
        /*001a*/ 	.short	0x0064
        /*001c*/ 	.short	0x0082
	.zero		2


//--------------------- .nv.info                  --------------------------
	.section	.nv.info,"",@"SHT_CUDA_INFO"
	.align	4


	//----- nvinfo : EIATTR_REGCOUNT
	.align		4
        /*0000*/ 	.byte	0x04, 0x2f
        /*0002*/ 	.short	(.L_1 - .L_0)
	.align		4
.L_0:
        /*0004*/ 	.word	index@(_Z17LookupTableV2GradIfLi128ELi8ELi8EEvPT_PKS0_PKllll)
        /*0008*/ 	.word	0x00000020


	//----- nvinfo : EIATTR_FRAME_SIZE
	.align		4
.L_1:
        /*000c*/ 	.byte	0x04, 0x11
        /*000e*/ 	.short	(.L_3 - .L_2)
	.align		4
.L_2:
        /*0010*/ 	.word	index@(_Z17LookupTableV2GradIfLi128ELi8ELi8EEvPT_PKS0_PKllll)
        /*0014*/ 	.word	0x00000000


	//----- nvinfo : EIATTR_REGCOUNT
	.align		4
.L_3:
        /*0018*/ 	.byte	0x04, 0x2f
        /*001a*/ 	.short	(.L_5 - .L_4)
	.align		4
.L_4:
        /*001c*/ 	.word	index@(_Z18LookupTableV2Grad2IfLi4EEvPT_PKS0_PKllll)
        /*0020*/ 	.word	0x00000020


	//----- nvinfo : EIATTR_FRAME_SIZE
	.align		4
.L_5:
        /*0024*/ 	.byte	0x04, 0x11
        /*0026*/ 	.short	(.L_7 - .L_6)
	.align		4
.L_6:
        /*0028*/ 	.word	index@(_Z18LookupTableV2Grad2IfLi4EEvPT_PKS0_PKllll)
        /*002c*/ 	.word	0x00000000


	//----- nvinfo : EIATTR_REGCOUNT
	.align		4
.L_7:
        /*0030*/ 	.byte	0x04, 0x2f
        /*0032*/ 	.short	(.L_9 - .L_8)
	.align		4
.L_8:
        /*0034*/ 	.word	index@(_Z17LookupTableV2GradI6__halfLi128ELi8ELi8EEvPT_PKS1_PKllll)
        /*0038*/ 	.word	0x00000023


	//----- nvinfo : EIATTR_FRAME_SIZE
	.align		4
.L_9:
        /*003c*/ 	.byte	0x04, 0x11
        /*003e*/ 	.short	(.L_11 - .L_10)
	.align		4
.L_10:
        /*0040*/ 	.word	index@(_Z17LookupTableV2GradI6__halfLi128ELi8ELi8EEvPT_PKS1_PKllll)
        /*0044*/ 	.word	0x00000000


	//----- nvinfo : EIATTR_REGCOUNT
	.align		4
.L_11:
        /*0048*/ 	.byte	0x04, 0x2f
        /*004a*/ 	.short	(.L_13 - .L_12)
	.align		4
.L_12:
        /*004c*/ 	.word	index@(_Z18LookupTableV2Grad2I6__halfLi4EEvPT_PKS1_PKllll)
        /*0050*/ 	.word	0x00000014


	//----- nvinfo : EIATTR_FRAME_SIZE
	.align		4
.L_13:
        /*0054*/ 	.byte	0x04, 0x11
        /*0056*/ 	.short	(.L_15 - .L_14)
	.align		4
.L_14:
        /*0058*/ 	.word	index@(_Z18LookupTableV2Grad2I6__halfLi4EEvPT_PKS1_PKllll)
        /*005c*/ 	.word	0x00000000


	//----- nvinfo : EIATTR_MIN_STACK_SIZE
	.align		4
.L_15:
        /*0060*/ 	.byte	0x04, 0x12
        /*0062*/ 	.short	(.L_17 - .L_16)
	.align		4
.L_16:
        /*0064*/ 	.word	index@(_Z18LookupTableV2Grad2I6__halfLi4EEvPT_PKS1_PKllll)
        /*0068*/ 	.word	0x00000000


	//----- nvinfo : EIATTR_MIN_STACK_SIZE
	.align		4
.L_17:
        /*006c*/ 	.byte	0x04, 0x12
        /*006e*/ 	.short	(.L_19 - .L_18)
	.align		4
.L_18:
        /*0070*/ 	.word	index@(_Z17LookupTableV2GradI6__halfLi128ELi8ELi8EEvPT_PKS1_PKllll)
        /*0074*/ 	.word	0x00000000


	//----- nvinfo : EIATTR_MIN_STACK_SIZE
	.align		4
.L_19:
        /*0078*/ 	.byte	0x04, 0x12
        /*007a*/ 	.short	(.L_21 - .L_20)
	.align		4
.L_20:
        /*007c*/ 	.word	index@(_Z18LookupTableV2Grad2IfLi4EEvPT_PKS0_PKllll)
        /*0080*/ 	.word	0x00000000


	//----- nvinfo : EIATTR_MIN_STACK_SIZE
	.align		4
.L_21:
        /*0084*/ 	.byte	0x04, 0x12
        /*0086*/ 	.short	(.L_23 - .L_22)
	.align		4
.L_22:
        /*0088*/ 	.word	index@(_Z17LookupTableV2GradIfLi128ELi8ELi8EEvPT_PKS0_PKllll)
        /*008c*/ 	.word	0x00000000
.L_23:


//--------------------- .nv.compat                --------------------------
	.section	.nv.compat,"",@"SHT_CUDA_COMPAT_INFO"
	.align	4
        /*0000*/ 	.byte	0x02, 0x09, 0x00, 0x00, 0x02, 0x02, 0x01, 0x00, 0x02, 0x05, 0x05, 0x00, 0x03, 0x07, 0x01, 0x01
        /*0010*/ 	.byte	0x02, 0x03, 0x00, 0x00, 0x02, 0x06, 0x01, 0x00, 0x04, 0x0b, 0x08, 0x00, 0x09, 0x00, 0x00, 0x00
        /*0020*/ 	.byte	0x00, 0x00, 0x00, 0x00


//--------------------- .nv.info._Z18LookupTableV2Grad2I6__halfLi4EEvPT_PKS1_PKllll --------------------------
	.section	.nv.info._Z18LookupTableV2Grad2I6__halfLi4EEvPT_PKS1_PKllll,"",@"SHT_CUDA_INFO"
	.sectionflags	@""
	.align	4


	//----- nvinfo : EIATTR_CUDA_API_VERSION
	.align		4
        /*0000*/ 	.byte	0x04, 0x37
        /*0002*/ 	.short	(.L_25 - .L_24)
.L_24:
        /*0004*/ 	.word	0x00000082


	//----- nvinfo : EIATTR_KPARAM_INFO
	.align		4
.L_25:
        /*0008*/ 	.byte	0x04, 0x17
        /*000a*/ 	.short	(.L_27 - .L_26)
.L_26:
        /*000c*/ 	.word	0x00000000
        /*0010*/ 	.short	0x0005
        /*0012*/ 	.short	0x0028
        /*0014*/ 	.byte	0x00, 0xf0, 0x21, 0x00


	//----- nvinfo : EIATTR_KPARAM_INFO
	.align		4
.L_27:
        /*0018*/ 	.byte	0x04, 0x17
        /*001a*/ 	.short	(.L_29 - .L_28)
.L_28:
        /*001c*/ 	.word	0x00000000
        /*0020*/ 	.short	0x0004
        /*0022*/ 	.short	0x0020
        /*0024*/ 	.byte	0x00, 0xf0, 0x21, 0x00


	//----- nvinfo : EIATTR_KPARAM_INFO
	.align		4
.L_29:
        /*0028*/ 	.byte	0x04, 0x17
        /*002a*/ 	.short	(.L_31 - .L_30)
.L_30:
        /*002c*/ 	.word	0x00000000
        /*0030*/ 	.short	0x0003
        /*0032*/ 	.short	0x0018
        /*0034*/ 	.byte	0x00, 0xf0, 0x21, 0x00


	//----- nvinfo : EIATTR_KPARAM_INFO
	.align		4
.L_31:
        /*0038*/ 	.byte	0x04, 0x17
        /*003a*/ 	.short	(.L_33 - .L_32)
.L_32:
        /*003c*/ 	.word	0x00000000
        /*0040*/ 	.short	0x0002
        /*0042*/ 	.short	0x0010
        /*0044*/ 	.byte	0x00, 0xf5, 0x21, 0x00


	//----- nvinfo : EIATTR_KPARAM_INFO
	.align		4
.L_33:
        /*0048*/ 	.byte	0x04, 0x17
        /*004a*/ 	.short	(.L_35 - .L_34)
.L_34:
        /*004c*/ 	.word	0x00000000
        /*0050*/ 	.short	0x0001
        /*0052*/ 	.short	0x0008
        /*0054*/ 	.byte	0x00, 0xf5, 0x21, 0x00


	//----- nvinfo : EIATTR_KPARAM_INFO
	.align		4
.L_35:
        /*0058*/ 	.byte	0x04, 0x17
        /*005a*/ 	.short	(.L_37 - .L_36)
.L_36:
        /*005c*/ 	.word	0x00000000
        /*0060*/ 	.short	0x0000
        /*0062*/ 	.short	0x0000
        /*0064*/ 	.byte	0x00, 0xf5, 0x21, 0x00


	//----- nvinfo : EIATTR_SPARSE_MMA_MASK
	.align		4
.L_37:
        /*0068*/ 	.byte	0x03, 0x50
        /*006a*/ 	.short	0x0000


	//----- nvinfo : EIATTR_MAXREG_COUNT
	.align		4
        /*006c*/ 	.byte	0x03, 0x1b
        /*006e*/ 	.short	0x00ff


	//----- nvinfo : EIATTR_MERCURY_ISA_VERSION
	.align		4
        /*0070*/ 	.byte	0x03, 0x5f
        /*0072*/ 	.short	0x0101


	//----- nvinfo : EIATTR_VRC_CTA_INIT_COUNT
	.align		4
        /*0074*/ 	.byte	0x02, 0x4a
	.zero		1
	.zero		1


	//----- nvinfo : EIATTR_ATOM16_EMUL_INSTR_REG_MAP
	.align		4
        /*0078*/ 	.byte	0x04, 0x2e
        /*007a*/ 	.short	(.L_39 - .L_38)


	//   ....[0]....
.L_38:
        /*007c*/ 	.word	0x00000480
        /*0080*/ 	.short	0x000f
        /*0082*/ 	.short	0x0000


	//   ....[1]....
        /*0084*/ 	.word	0x000004e0
        /*0088*/ 	.short	0x000f
        /*008a*/ 	.short	0x0000


	//----- nvinfo : EIATTR_EXIT_INSTR_OFFSETS
	.align		4
.L_39:
        /*008c*/ 	.byte	0x04, 0x1c
        /*008e*/ 	.short	(.L_41 - .L_40)


	//   ....[0]....
.L_40:
        /*0090*/ 	.word	0x000001f0


	//   ....[1]....
        /*0094*/ 	.word	0x00000620


	//----- nvinfo : EIATTR_CRS_STACK_SIZE
	.align		4
.L_41:
        /*0098*/ 	.byte	0x04, 0x1e
        /*009a*/ 	.short	(.L_43 - .L_42)
.L_42:
        /*009c*/ 	.word	0x00000000


	//----- nvinfo : EIATTR_CBANK_PARAM_SIZE
	.align		4
.L_43:
        /*00a0*/ 	.byte	0x03, 0x19
        /*00a2*/ 	.short	0x0030


	//----- nvinfo : EIATTR_PARAM_CBANK
	.align		4
        /*00a4*/ 	.byte	0x04, 0x0a
        /*00a6*/ 	.short	(.L_45 - .L_44)
	.align		4
.L_44:
        /*00a8*/ 	.word	index@(.nv.constant0._Z18LookupTableV2Grad2I6__halfLi4EEvPT_PKS1_PKllll)
        /*00ac*/ 	.short	0x0380
        /*00ae*/ 	.short	0x0030


	//----- nvinfo : EIATTR_SW_WAR
	.align		4
.L_45:
        /*00b0*/ 	.byte	0x04, 0x36
        /*00b2*/ 	.short	(.L_47 - .L_46)
.L_46:
        /*00b4*/ 	.word	0x00000008
.L_47:


//--------------------- .nv.info._Z17LookupTableV2GradI6__halfLi128ELi8ELi8EEvPT_PKS1_PKllll --------------------------
	.section	.nv.info._Z17LookupTableV2GradI6__halfLi128ELi8ELi8EEvPT_PKS1_PKllll,"",@"SHT_CUDA_INFO"
	.sectionflags	@""
	.align	4


	//----- nvinfo : EIATTR_CUDA_API_VERSION
	.align		4
        /*0000*/ 	.byte	0x04, 0x37
        /*0002*/ 	.short	(.L_49 - .L_48)
.L_48:
        /*0004*/ 	.word	0x00000082


	//----- nvinfo : EIATTR_KPARAM_INFO
	.align		4
.L_49:
        /*0008*/ 	.byte	0x04, 0x17
        /*000a*/ 	.short	(.L_51 - .L_50)
.L_50:
        /*000c*/ 	.word	0x00000000
        /*0010*/ 	.short	0x0005
        /*0012*/ 	.short	0x0028
        /*0014*/ 	.byte	0x00, 0xf0, 0x21, 0x00


	//----- nvinfo : EIATTR_KPARAM_INFO
	.align		4
.L_51:
        /*0018*/ 	.byte	0x04, 0x17
        /*001a*/ 	.short	(.L_53 - .L_52)
.L_52:
        /*001c*/ 	.word	0x00000000
        /*0020*/ 	.short	0x0004
        /*0022*/ 	.short	0x0020
        /*0024*/ 	.byte	0x00, 0xf0, 0x21, 0x00


	//----- nvinfo : EIATTR_KPARAM_INFO
	.align		4
.L_53:
        /*0028*/ 	.byte	0x04, 0x17
        /*002a*/ 	.short	(.L_55 - .L_54)
.L_54:
        /*002c*/ 	.word	0x00000000
        /*0030*/ 	.short	0x0003
        /*0032*/ 	.short	0x0018
        /*0034*/ 	.byte	0x00, 0xf0, 0x21, 0x00


	//----- nvinfo : EIATTR_KPARAM_INFO
	.align		4
.L_55:
        /*0038*/ 	.byte	0x04, 0x17
        /*003a*/ 	.short	(.L_57 - .L_56)
.L_56:
        /*003c*/ 	.word	0x00000000
        /*0040*/ 	.short	0x0002
        /*0042*/ 	.short	0x0010
        /*0044*/ 	.byte	0x00, 0xf5, 0x21, 0x00


	//----- nvinfo : EIATTR_KPARAM_INFO
	.align		4
.L_57:
        /*0048*/ 	.byte	0x04, 0x17
        /*004a*/ 	.short	(.L_59 - .L_58)
.L_58:
        /*004c*/ 	.word	0x00000000
        /*0050*/ 	.short	0x0001
        /*0052*/ 	.short	0x0008
        /*0054*/ 	.byte	0x00, 0xf5, 0x21, 0x00


	//----- nvinfo : EIATTR_KPARAM_INFO
	.align		4
.L_59:
        /*0058*/ 	.byte	0x04, 0x17
        /*005a*/ 	.short	(.L_61 - .L_60)
.L_60:
        /*005c*/ 	.word	0x00000000
        /*0060*/ 	.short	0x0000
        /*0062*/ 	.short	0x0000
        /*0064*/ 	.byte	0x00, 0xf5, 0x21, 0x00


	//----- nvinfo : EIATTR_SPARSE_MMA_MASK
	.align		4
.L_61:
        /*0068*/ 	.byte	0x03, 0x50
        /*006a*/ 	.short	0x0000


	//----- nvinfo : EIATTR_MAXREG_COUNT
	.align		4
        /*006c*/ 	.byte	0x03, 0x1b
        /*006e*/ 	.short	0x00ff


	//----- nvinfo : EIATTR_MERCURY_ISA_VERSION
	.align		4
        /*0070*/ 	.byte	0x03, 0x5f
        /*0072*/ 	.short	0x0101


	//----- nvinfo : EIATTR_VRC_CTA_INIT_COUNT
	.align		4
        /*0074*/ 	.byte	0x02, 0x4a
	.zero		1
	.zero		1


	//----- nvinfo : EIATTR_ATOM16_EMUL_INSTR_REG_MAP
	.align		4
        /*0078*/ 	.byte	0x04, 0x2e
        /*007a*/ 	.short	(.L_63 - .L_62)


	//   ....[0]....
.L_62:
        /*007c*/ 	.word	0x00000460
        /*0080*/ 	.short	0x0002
        /*0082*/ 	.short	0x0000


	//   ....[1]....
        /*0084*/ 	.word	0x000004c0
        /*0088*/ 	.short	0x0002
        /*008a*/ 	.short	0x0000


	//   ....[2]....
        /*008c*/ 	.word	0x00000550
        /*0090*/ 	.short	0x001f
        /*0092*/ 	.short	0x0000


	//   ....[3]....
        /*0094*/ 	.word	0x000005c0
        /*0098*/ 	.short	0x001f
        /*009a*/ 	.short	0x0000


	//   ....[4]....
        /*009c*/ 	.word	0x00000650
        /*00a0*/ 	.short	0x001f
        /*00a2*/ 	.short	0x0000


	//   ....[5]....
        /*00a4*/ 	.word	0x000006c0
        /*00a8*/ 	.short	0x001f
        /*00aa*/ 	.short	0x0000


	//   ....[6]....
        /*00ac*/ 	.word	0x00000750
        /*00b0*/ 	.short	0x001f
        /*00b2*/ 	.short	0x0000


	//   ....[7]....
        /*00b4*/ 	.word	0x000007c0
        /*00b8*/ 	.short	0x001f
        /*00ba*/ 	.short	0x0000


	//   ....[8]....
        /*00bc*/ 	.word	0x00000850
        /*00c0*/ 	.short	0x001f
        /*00c2*/ 	.short	0x0000


	//   ....[9]....
        /*00c4*/ 	.word	0x000008c0
        /*00c8*/ 	.short	0x001f
        /*00ca*/ 	.short	0x0000


	//   ....[10]....
        /*00cc*/ 	.word	0x00000950
        /*00d0*/ 	.short	0x001f
        /*00d2*/ 	.short	0x0000


	//   ....[11]....
        /*00d4*/ 	.word	0x000009c0
        /*00d8*/ 	.short	0x001f
        /*00da*/ 	.short	0x0000


	//   ....[12]....
        /*00dc*/ 	.word	0x00000a50
        /*00e0*/ 	.short	0x001f
        /*00e2*/ 	.short	0x0000


	//   ....[13]....
        /*00e4*/ 	.word	0x00000ac0
        /*00e8*/ 	.short	0x001f
        /*00ea*/ 	.short	0x0000


	//   ....[14]....
        /*00ec*/ 	.word	0x00000b50
        /*00f0*/ 	.short	0x001f
        /*00f2*/ 	.short	0x0000


	//   ....[15]....
        /*00f4*/ 	.word	0x00000bc0
        /*00f8*/ 	.short	0x001f
        /*00fa*/ 	.short	0x0000


	//   ....[16]....
        /*00fc*/ 	.word	0x00000c50
        /*0100*/ 	.short	0x001f
        /*0102*/ 	.short	0x0000


	//   ....[17]....
        /*0104*/ 	.word	0x00000cc0
        /*0108*/ 	.short	0x001f
        /*010a*/ 	.short	0x0000


	//   ....[18]....
        /*010c*/ 	.word	0x00000d50
        /*0110*/ 	.short	0x001f
        /*0112*/ 	.short	0x0000


	//   ....[19]....
        /*0114*/ 	.word	0x00000dc0
        /*0118*/ 	.short	0x001f
        /*011a*/ 	.short	0x0000


	//   ....[20]....
        /*011c*/ 	.word	0x00000e50
        /*0120*/ 	.short	0x001f
        /*0122*/ 	.short	0x0000


	//   ....[21]....
        /*0124*/ 	.word	0x00000ec0
        /*0128*/ 	.short	0x001f
        /*012a*/ 	.short	0x0000


	//   ....[22]....
        /*012c*/ 	.word	0x00000f50
        /*0130*/ 	.short	0x001f
        /*0132*/ 	.short	0x0000


	//   ....[23]....
        /*0134*/ 	.word	0x00000fc0
        /*0138*/ 	.short	0x001f
        /*013a*/ 	.short	0x0000


	//   ....[24]....
        /*013c*/ 	.word	0x00001050
        /*0140*/ 	.short	0x001f
        /*0142*/ 	.short	0x0000


	//   ....[25]....
        /*0144*/ 	.word	0x000010c0
        /*0148*/ 	.short	0x001f
        /*014a*/ 	.short	0x0000


	//   ....[26]....
        /*014c*/ 	.word	0x00001150
        /*0150*/ 	.short	0x001f
        /*0152*/ 	.short	0x0000


	//   ....[27]....
        /*0154*/ 	.word	0x000011c0
        /*0158*/ 	.short	0x001f
        /*015a*/ 	.short	0x0000


	//   ....[28]....
        /*015c*/ 	.word	0x00001250
        /*0160*/ 	.short	0x001f
        /*0162*/ 	.short	0x0000


	//   ....[29]....
        /*0164*/ 	.word	0x000012c0
        /*0168*/ 	.short	0x001f
        /*016a*/ 	.short	0x0000


	//   ....[30]....
        /*016c*/ 	.word	0x00001350
        /*0170*/ 	.short	0x001d
        /*0172*/ 	.short	0x0000


	//   ....[31]....
        /*0174*/ 	.word	0x000013c0
        /*0178*/ 	.short	0x001d
        /*017a*/ 	.short	0x0000


	//   ....[32]....
        /*017c*/ 	.word	0x000016c0
        /*0180*/ 	.short	0x0015
        /*0182*/ 	.short	0x0000


	//   ....[33]....
        /*0184*/ 	.word	0x00001720
        /*0188*/ 	.short	0x0015
        /*018a*/ 	.short	0x0000


	//   ....[34]....
        /*018c*/ 	.word	0x00001890
        /*0190*/ 	.short	0x0015
        /*0192*/ 	.short	0x0000


	//   ....[35]....
        /*0194*/ 	.word	0x000018e0
        /*0198*/ 	.short	0x0015
        /*019a*/ 	.short	0x0000


	//   ....[36]....
        /*019c*/ 	.word	0x00001a50
        /*01a0*/ 	.short	0x0015
        /*01a2*/ 	.short	0x0000


	//   ....[37]....
        /*01a4*/ 	.word	0x00001aa0
        /*01a8*/ 	.short	0x0015
        /*01aa*/ 	.short	0x0000


	//   ....[38]....
        /*01ac*/ 	.word	0x00001c10
        /*01b0*/ 	.short	0x0015
        /*01b2*/ 	.short	0x0000


	//   ....[39]....
        /*01b4*/ 	.word	0x00001c60
        /*01b8*/ 	.short	0x0015
        /*01ba*/ 	.short	0x0000


	//   ....[40]....
        /*01bc*/ 	.word	0x00001dd0
        /*01c0*/ 	.short	0x0015
        /*01c2*/ 	.short	0x0000


	//   ....[41]....
        /*01c4*/ 	.word	0x00001e20
        /*01c8*/ 	.short	0x0015
        /*01ca*/ 	.short	0x0000


	//   ....[42]....
        /*01cc*/ 	.word	0x00001f90
        /*01d0*/ 	.short	0x0015
        /*01d2*/ 	.short	0x0000


	//   ....[43]....
        /*01d4*/ 	.word	0x00001fe0
        /*01d8*/ 	.short	0x0015
        /*01da*/ 	.short	0x0000


	//   ....[44]....
        /*01dc*/ 	.word	0x00002150
        /*01e0*/ 	.short	0x0015
        /*01e2*/ 	.short	0x0000


	//   ....[45]....
        /*01e4*/ 	.word	0x000021a0
        /*01e8*/ 	.short	0x0015
        /*01ea*/ 	.short	0x0000


	//   ....[46]....
        /*01ec*/ 	.word	0x00002310
        /*01f0*/ 	.short	0x000f
        /*01f2*/ 	.short	0x0000


	//   ....[47]....
        /*01f4*/ 	.word	0x00002360
        /*01f8*/ 	.short	0x000f
        /*01fa*/ 	.short	0x0000


	//   ....[48]....
        /*01fc*/ 	.word	0x00002590
        /*0200*/ 	.short	0x0015
        /*0202*/ 	.short	0x0000


	//   ....[49]....
        /*0204*/ 	.word	0x000025f0
        /*0208*/ 	.short	0x0015
        /*020a*/ 	.short	0x0000


	//   ....[50]....
        /*020c*/ 	.word	0x00002760
        /*0210*/ 	.short	0x0015
        /*0212*/ 	.short	0x0000


	//   ....[51]....
        /*0214*/ 	.word	0x000027b0
        /*0218*/ 	.short	0x0015
        /*021a*/ 	.short	0x0000


	//   ....[52]....
        /*021c*/ 	.word	0x00002920
        /*0220*/ 	.short	0x0015
        /*0222*/ 	.short	0x0000


	//   ....[53]....
        /*0224*/ 	.word	0x00002970
        /*0228*/ 	.short	0x0015
        /*022a*/ 	.short	0x0000


	//   ....[54]....
        /*022c*/ 	.word	0x00002ae0
        /*0230*/ 	.short	0x000f
        /*0232*/ 	.short	0x0000


	//   ....[55]....
        /*0234*/ 	.word	0x00002b30
        /*0238*/ 	.short	0x000f
        /*023a*/ 	.short	0x0000


	//   ....[56]....
        /*023c*/ 	.word	0x00002d40
        /*0240*/ 	.short	0x0015
        /*0242*/ 	.short	0x0000


	//   ....[57]....
        /*0244*/ 	.word	0x00002db0
        /*0248*/ 	.short	0x0015
        /*024a*/ 	.short	0x0000


	//   ....[58]....
        /*024c*/ 	.word	0x00002f40
        /*0250*/ 	.short	0x0013
        /*0252*/ 	.short	0x0000


	//   ....[59]....
        /*0254*/ 	.word	0x00002fb0
        /*0258*/ 	.short	0x0013
        /*025a*/ 	.short	0x0000


	//   ....[60]....
        /*025c*/ 	.word	0x00003130
        /*0260*/ 	.short	0x0009
        /*0262*/ 	.short	0x0000


	//   ....[61]....
        /*0264*/ 	.word	0x00003180
        /*0268*/ 	.short	0x0009
        /*026a*/ 	.short	0x0000


	//----- nvinfo : EIATTR_EXIT_INSTR_OFFSETS
	.align		4
.L_63:
        /*026c*/ 	.byte	0x04, 0x1c
        /*026e*/ 	.short	(.L_65 - .L_64)


	//   ....[0]....
.L_64:
        /*0270*/ 	.word	0x00000080


	//   ....[1]....
        /*0274*/ 	.word	0x00003250


	//----- nvinfo : EIATTR_CRS_STACK_SIZE
	.align		4
.L_65:
        /*0278*/ 	.byte	0x04, 0x1e
        /*027a*/ 	.short	(.L_67 - .L_66)
.L_66:
        /*027c*/ 	.word	0x00000000


	//----- nvinfo : EIATTR_CBANK_PARAM_SIZE
	.align		4
.L_67:
        /*0280*/ 	.byte	0x03, 0x19
        /*0282*/ 	.short	0x0030


	//----- nvinfo : EIATTR_PARAM_CBANK
	.align		4
        /*0284*/ 	.byte	0x04, 0x0a
        /*0286*/ 	.short	(.L_69 - .L_68)
	.align		4
.L_68:
        /*0288*/ 	.word	index@(.nv.constant0._Z17LookupTableV2GradI6__halfLi128ELi8ELi8EEvPT_PKS1_PKllll)
        /*028c*/ 	.short	0x0380
        /*028e*/ 	.short	0x0030


	//----- nvinfo : EIATTR_SW_WAR
	.align		4
.L_69:
        /*0290*/ 	.byte	0x04, 0x36
        /*0292*/ 	.short	(.L_71 - .L_70)
.L_70:
        /*0294*/ 	.word	0x00000008
.L_71:


//--------------------- .nv.info._Z18LookupTableV2Grad2IfLi4EEvPT_PKS0_PKllll --------------------------
	.section	.nv.info._Z18LookupTableV2Grad2IfLi4EEvPT_PKS0_PKllll,"",@"SHT_CUDA_INFO"
	.sectionflags	@""
	.align	4


	//----- nvinfo : EIATTR_CUDA_API_VERSION
	.align		4
        /*0000*/ 	.byte	0x04, 0x37
        /*0002*/ 	.short	(.L_73 - .L_72)
.L_72:
        /*0004*/ 	.word	0x00000082


	//----- nvinfo : EIATTR_KPARAM_INFO
	.align		4
.L_73:
        /*0008*/ 	.byte	0x04, 0x17
        /*000a*/ 	.short	(.L_75 - .L_74)
.L_74:
        /*000c*/ 	.word	0x00000000
        /*0010*/ 	.short	0x0005
        /*0012*/ 	.short	0x0028
        /*0014*/ 	.byte	0x00, 0xf0, 0x21, 0x00


	//----- nvinfo : EIATTR_KPARAM_INFO
	.align		4
.L_75:
        /*0018*/ 	.byte	0x04, 0x17
        /*001a*/ 	.short	(.L_77 - .L_76)
.L_76:
        /*001c*/ 	.word	0x00000000
        /*0020*/ 	.short	0x0004
        /*0022*/ 	.short	0x0020
        /*0024*/ 	.byte	0x00, 0xf0, 0x21, 0x00


	//----- nvinfo : EIATTR_KPARAM_INFO
	.align		4
.L_77:
        /*0028*/ 	.byte	0x04, 0x17
        /*002a*/ 	.short	(.L_79 - .L_78)
.L_78:
        /*002c*/ 	.word	0x00000000
        /*0030*/ 	.short	0x0003
        /*0032*/ 	.short	0x0018
        /*0034*/ 	.byte	0x00, 0xf0, 0x21, 0x00


	//----- nvinfo : EIATTR_KPARAM_INFO
	.align		4
.L_79:
        /*0038*/ 	.byte	0x04, 0x17
        /*003a*/ 	.short	(.L_81 - .L_80)
.L_80:
        /*003c*/ 	.word	0x00000000
        /*0040*/ 	.short	0x0002
        /*0042*/ 	.short	0x0010
        /*0044*/ 	.byte	0x00, 0xf5, 0x21, 0x00


	//----- nvinfo : EIATTR_KPARAM_INFO
	.align		4
.L_81:
        /*0048*/ 	.byte	0x04, 0x17
        /*004a*/ 	.short	(.L_83 - .L_82)
.L_82:
        /*004c*/ 	.word	0x00000000
        /*0050*/ 	.short	0x0001
        /*0052*/ 	.short	0x0008
        /*0054*/ 	.byte	0x00, 0xf5, 0x21, 0x00


	//----- nvinfo : EIATTR_KPARAM_INFO
	.align		4
.L_83:
        /*0058*/ 	.byte	0x04, 0x17
        /*005a*/ 	.short	(.L_85 - .L_84)
.L_84:
        /*005c*/ 	.word	0x00000000
        /*0060*/ 	.short	0x0000
        /*0062*/ 	.short	0x0000
        /*0064*/ 	.byte	0x00, 0xf5, 0x21, 0x00


	//----- nvinfo : EIATTR_SPARSE_MMA_MASK
	.align		4
.L_85:
        /*0068*/ 	.byte	0x03, 0x50
        /*006a*/ 	.short	0x0000


	//----- nvinfo : EIATTR_MAXREG_COUNT
	.align		4
        /*006c*/ 	.byte	0x03, 0x1b
        /*006e*/ 	.short	0x00ff


	//----- nvinfo : EIATTR_MERCURY_ISA_VERSION
	.align		4
        /*0070*/ 	.byte	0x03, 0x5f
        /*0072*/ 	.short	0x0101


	//----- nvinfo : EIATTR_VRC_CTA_INIT_COUNT
	.align		4
        /*0074*/ 	.byte	0x02, 0x4a
	.zero		1
	.zero		1


	//----- nvinfo : EIATTR_EXIT_INSTR_OFFSETS
	.align		4
        /*0078*/ 	.byte	0x04, 0x1c
        /*007a*/ 	.short	(.L_87 - .L_86)


	//   ....[0]....
.L_86:
        /*007c*/ 	.word	0x000001f0


	//   ....[1]....
        /*0080*/ 	.word	0x00000dd0


	//----- nvinfo : EIATTR_CRS_STACK_SIZE
	.align		4
.L_87:
        /*0084*/ 	.byte	0x04, 0x1e
        /*0086*/ 	.short	(.L_89 - .L_88)
.L_88:
        /*0088*/ 	.word	0x00000000


	//----- nvinfo : EIATTR_CBANK_PARAM_SIZE
	.align		4
.L_89:
        /*008c*/ 	.byte	0x03, 0x19
        /*008e*/ 	.short	0x0030


	//----- nvinfo : EIATTR_PARAM_CBANK
	.align		4
        /*0090*/ 	.byte	0x04, 0x0a
        /*0092*/ 	.short	(.L_91 - .L_90)
	.align		4
.L_90:
        /*0094*/ 	.word	index@(.nv.constant0._Z18LookupTableV2Grad2IfLi4EEvPT_PKS0_PKllll)
        /*0098*/ 	.short	0x0380
        /*009a*/ 	.short	0x0030


	//----- nvinfo : EIATTR_SW_WAR
	.align		4
.L_91:
        /*009c*/ 	.byte	0x04, 0x36
        /*009e*/ 	.short	(.L_93 - .L_92)
.L_92:
        /*00a0*/ 	.word	0x00000008
.L_93:


//--------------------- .nv.info._Z17LookupTableV2GradIfLi128ELi8ELi8EEvPT_PKS0_PKllll --------------------------
	.section	.nv.info._Z17LookupTableV2GradIfLi128ELi8ELi8EEvPT_PKS0_PKllll,"",@"SHT_CUDA_INFO"
	.sectionflags	@""
	.align	4


	//----- nvinfo : EIATTR_CUDA_API_VERSION
	.align		4
        /*0000*/ 	.byte	0x04, 0x37
        /*0002*/ 	.short	(.L_95 - .L_94)
.L_94:
        /*0004*/ 	.word	0x00000082


	//----- nvinfo : EIATTR_KPARAM_INFO
	.align		4
.L_95:
        /*0008*/ 	.byte	0x04, 0x17
        /*000a*/ 	.short	(.L_97 - .L_96)
.L_96:
        /*000c*/ 	.word	0x00000000
        /*0010*/ 	.short	0x0005
        /*0012*/ 	.short	0x0028
        /*0014*/ 	.byte	0x00, 0xf0, 0x21, 0x00


	//----- nvinfo : EIATTR_KPARAM_INFO
	.align		4
.L_97:
        /*0018*/ 	.byte	0x04, 0x17
        /*001a*/ 	.short	(.L_99 - .L_98)
.L_98:
        /*001c*/ 	.word	0x00000000
        /*0020*/ 	.short	0x0004
        /*0022*/ 	.short	0x0020
        /*0024*/ 	.byte	0x00, 0xf0, 0x21, 0x00


	//----- nvinfo : EIATTR_KPARAM_INFO
	.align		4
.L_99:
        /*0028*/ 	.byte	0x04, 0x17
        /*002a*/ 	.short	(.L_101 - .L_100)
.L_100:
        /*002c*/ 	.word	0x00000000
        /*0030*/ 	.short	0x0003
        /*0032*/ 	.short	0x0018
        /*0034*/ 	.byte	0x00, 0xf0, 0x21, 0x00


	//----- nvinfo : EIATTR_KPARAM_INFO
	.align		4
.L_101:
        /*0038*/ 	.byte	0x04, 0x17
        /*003a*/ 	.short	(.L_103 - .L_102)
.L_102:
        /*003c*/ 	.word	0x00000000
        /*0040*/ 	.short	0x0002
        /*0042*/ 	.short	0x0010
        /*0044*/ 	.byte	0x00, 0xf5, 0x21, 0x00


	//----- nvinfo : EIATTR_KPARAM_INFO
	.align		4
.L_103:
        /*0048*/ 	.byte	0x04, 0x17
        /*004a*/ 	.short	(.L_105 - .L_104)
.L_104:
        /*004c*/ 	.word	0x00000000
        /*0050*/ 	.short	0x0001
        /*0052*/ 	.short	0x0008
        /*0054*/ 	.byte	0x00, 0xf5, 0x21, 0x00


	//----- nvinfo : EIATTR_KPARAM_INFO
	.align		4
.L_105:
        /*0058*/ 	.byte	0x04, 0x17
        /*005a*/ 	.short	(.L_107 - .L_106)
.L_106:
        /*005c*/ 	.word	0x00000000
        /*0060*/ 	.short	0x0000
        /*0062*/ 	.short	0x0000
        /*0064*/ 	.byte	0x00, 0xf5, 0x21, 0x00


	//----- nvinfo : EIATTR_SPARSE_MMA_MASK
	.align		4
.L_107:
        /*0068*/ 	.byte	0x03, 0x50
        /*006a*/ 	.short	0x0000


	//----- nvinfo : EIATTR_MAXREG_COUNT
	.align		4
        /*006c*/ 	.byte	0x03, 0x1b
        /*006e*/ 	.short	0x00ff


	//----- nvinfo : EIATTR_MERCURY_ISA_VERSION
	.align		4
        /*0070*/ 	.byte	0x03, 0x5f
        /*0072*/ 	.short	0x0101


	//----- nvinfo : EIATTR_VRC_CTA_INIT_COUNT
	.align		4
        /*0074*/ 	.byte	0x02, 0x4a
	.zero		1
	.zero		1


	//----- nvinfo : EIATTR_EXIT_INSTR_OFFSETS
	.align		4
        /*0078*/ 	.byte	0x04, 0x1c
        /*007a*/ 	.short	(.L_109 - .L_108)


	//   ....[0]....
.L_108:
        /*007c*/ 	.word	0x00000080


	//   ....[1]....
        /*0080*/ 	.word	0x00001570


	//----- nvinfo : EIATTR_CRS_STACK_SIZE
	.align		4
.L_109:
        /*0084*/ 	.byte	0x04, 0x1e
        /*0086*/ 	.short	(.L_111 - .L_110)
.L_110:
        /*0088*/ 	.word	0x00000000


	//----- nvinfo : EIATTR_CBANK_PARAM_SIZE
	.align		4
.L_111:
        /*008c*/ 	.byte	0x03, 0x19
        /*008e*/ 	.short	0x0030


	//----- nvinfo : EIATTR_PARAM_CBANK
	.align		4
        /*0090*/ 	.byte	0x04, 0x0a
        /*0092*/ 	.short	(.L_113 - .L_112)
	.align		4
.L_112:
        /*0094*/ 	.word	index@(.nv.constant0._Z17LookupTableV2GradIfLi128ELi8ELi8EEvPT_PKS0_PKllll)
        /*0098*/ 	.short	0x0380
        /*009a*/ 	.short	0x0030


	//----- nvinfo : EIATTR_SW_WAR
	.align		4
.L_113:
        /*009c*/ 	.byte	0x04, 0x36
        /*009e*/ 	.short	(.L_115 - .L_114)
.L_114:
        /*00a0*/ 	.word	0x00000008
.L_115:


//--------------------- .nv.callgraph             --------------------------
	.section	.nv.callgraph,"",@"SHT_CUDA_CALLGRAPH"
	.align	4
	.sectionentsize	8
	.align		4
        /*0000*/ 	.word	0x00000000
	.align		4
        /*0004*/ 	.word	0xffffffff
	.align		4
        /*0008*/ 	.word	0x00000000
	.align		4
        /*000c*/ 	.word	0xfffffffe
	.align		4
        /*0010*/ 	.word	0x00000000
	.align		4
        /*0014*/ 	.word	0xfffffffd
	.align		4
        /*0018*/ 	.word	0x00000000
	.align		4
        /*001c*/ 	.word	0xfffffffc


//--------------------- .text._Z18LookupTableV2Grad2I6__halfLi4EEvPT_PKS1_PKllll --------------------------
	.section	.text._Z18LookupTableV2Grad2I6__halfLi4EEvPT_PKS1_PKllll,"ax",@progbits
	.align	128
        .global         _Z18LookupTableV2Grad2I6__halfLi4EEvPT_PKS1_PKllll
        .type           _Z18LookupTableV2Grad2I6__halfLi4EEvPT_PKS1_PKllll,@function
        .size           _Z18LookupTableV2Grad2I6__halfLi4EEvPT_PKS1_PKllll,(.L_x_97 - _Z18LookupTableV2Grad2I6__halfLi4EEvPT_PKS1_PKllll)
        .other          _Z18LookupTableV2Grad2I6__halfLi4EEvPT_PKS1_PKllll,@"STO_CUDA_ENTRY STV_DEFAULT"
_Z18LookupTableV2Grad2I6__halfLi4EEvPT_PKS1_PKllll:
.text._Z18LookupTableV2Grad2I6__halfLi4EEvPT_PKS1_PKllll:
[----:B------:R-:W-:Y:S01]  /*0000*/  LDC R1, c[0x0][0x37c] ;  /* 0x0000df00ff017b82 */ /* 0x000fe20000000800 */
[----:B------:R-:W0:Y:S01]  /*0010*/  S2R R5, SR_TID.Y ;  /* 0x0000000000057919 */ /* 0x000e220000002200 */
[----:B------:R-:W1:Y:S06]  /*0020*/  LDCU UR4, c[0x0][0x360] ;  /* 0x00006c00ff0477ac */ /* 0x000e6c0008000800 */
[----:B------:R-:W0:Y:S01]  /*0030*/  S2UR UR5, SR_CTAID.X ;  /* 0x00000000000579c3 */ /* 0x000e220000002500 */
[----:B------:R-:W1:Y:S01]  /*0040*/  S2R R3, SR_TID.X ;  /* 0x0000000000037919 */ /* 0x000e620000002100 */
[----:B------:R-:W2:Y:S06]  /*0050*/  LDCU.64 UR6, c[0x0][0x3a8] ;  /* 0x00007500ff0677ac */ /* 0x000eac0008000a00 */
[----:B------:R-:W0:Y:S02]  /*0060*/  LDC R0, c[0x0][0x364] ;  /* 0x0000d900ff007b82 */ /* 0x000e240000000800 */
[----:B0-----:R-:W-:-:S04]  /*0070*/  IMAD R2, R0, UR5, R5 ;  /* 0x0000000500027c24 */ /* 0x001fc8000f8e0205 */
[----:B-1----:R-:W-:-:S05]  /*0080*/  IMAD R2, R2, UR4, R3 ;  /* 0x0000000402027c24 */ /* 0x002fca000f8e0203 */
[----:B------:R-:W-:-:S04]  /*0090*/  SHF.R.S32.HI R3, RZ, 0x1f, R2 ;  /* 0x0000001fff037819 */ /* 0x000fc80000011402 */
[----:B------:R-:W-:-:S04]  /*00a0*/  LEA.HI R3, R3, R2, RZ, 0x5 ;  /* 0x0000000203037211 */ /* 0x000fc800078f28ff */
[----:B------:R-:W-:Y:S02]  /*00b0*/  LOP3.LUT R5, R3, 0xffe0, RZ, 0xc0, !PT ;  /* 0x0000ffe003057812 */ /* 0x000fe400078ec0ff */
[----:B------:R-:W-:-:S03]  /*00c0*/  SHF.R.S32.HI R3, RZ, 0x5, R3 ;  /* 0x00000005ff037819 */ /* 0x000fc60000011403 */
[----:B------:R-:W-:-:S05]  /*00d0*/  IMAD.IADD R5, R2, 0x1, -R5 ;  /* 0x0000000102057824 */ /* 0x000fca00078e0a05 */
[----:B------:R-:W-:-:S04]  /*00e0*/  PRMT R2, R5, 0x8880, RZ ;  /* 0x0000888005027816 */ /* 0x000fc800000000ff */
[----:B------:R-:W-:-:S04]  /*00f0*/  PRMT R2, R2, 0x7710, RZ ;  /* 0x0000771002027816 */ /* 0x000fc800000000ff */
[----:B------:R-:W-:-:S04]  /*0100*/  SHF.R.U32.HI R2, RZ, 0xc, R2 ;  /* 0x0000000cff027819 */ /* 0x000fc80000011602 */
[----:B------:R-:W-:-:S05]  /*0110*/  LOP3.LUT R2, R2, 0x7, RZ, 0xc0, !PT ;  /* 0x0000000702027812 */ /* 0x000fca00078ec0ff */
[----:B------:R-:W-:-:S05]  /*0120*/  IMAD.IADD R2, R5, 0x1, R2 ;  /* 0x0000000105027824 */ /* 0x000fca00078e0202 */
[----:B------:R-:W-:-:S05]  /*0130*/  LOP3.LUT R4, R2, 0xf8, RZ, 0xc0, !PT ;  /* 0x000000f802047812 */ /* 0x000fca00078ec0ff */
[----:B------:R-:W-:-:S05]  /*0140*/  IMAD.MOV R4, RZ, RZ, -R4 ;  /* 0x000000ffff047224 */ /* 0x000fca00078e0a04 */
[----:B------:R-:W-:-:S05]  /*0150*/  PRMT R4, R4, 0x7710, RZ ;  /* 0x0000771004047816 */ /* 0x000fca00000000ff */
[----:B------:R-:W-:-:S05]  /*0160*/  IMAD.IADD R5, R5, 0x1, R4 ;  /* 0x0000000105057824 */ /* 0x000fca00078e0204 */
[----:B------:R-:W-:-:S04]  /*0170*/  LOP3.LUT R5, R5, 0xffff, RZ, 0xc0, !PT ;  /* 0x0000ffff05057812 */ /* 0x000fc800078ec0ff */
[----:B------:R-:W-:Y:S02]  /*0180*/  PRMT R4, R5, 0x8880, RZ ;  /* 0x0000888005047816 */ /* 0x000fe400000000ff */
[----:B------:R-:W0:Y:S03]  /*0190*/  LDC R5, c[0x0][0x370] ;  /* 0x0000dc00ff057b82 */ /* 0x000e260000000800 */
[----:B------:R-:W-:-:S05]  /*01a0*/  IMAD R7, R3, 0x8, R4 ;  /* 0x0000000803077824 */ /* 0x000fca00078e0204 */
[----:B--2---:R-:W-:Y:S02]  /*01b0*/  ISETP.GE.U32.AND P0, PT, R7, UR6, PT ;  /* 0x0000000607007c0c */ /* 0x004fe4000bf06070 */
[----:B------:R-:W-:-:S04]  /*01c0*/  SHF.R.S32.HI R6, RZ, 0x1f, R7 ;  /* 0x0000001fff067819 */ /* 0x000fc80000011407 */
[----:B------:R-:W-:Y:S01]  /*01d0*/  ISETP.GE.AND.EX P0, PT, R6, UR7, PT, P0 ;  /* 0x0000000706007c0c */ /* 0x000fe2000bf06300 */
[----:B0-----:R-:W-:-:S12]  /*01e0*/  IMAD R3, R5, UR4, RZ ;  /* 0x0000000405037c24 */ /* 0x001fd8000f8e02ff */
[----:B------:R-:W-:Y:S05]  /*01f0*/  @P0 EXIT ;  /* 0x000000000000094d */ /* 0x000fea0003800000 */
[----:B------:R-:W-:Y:S01]  /*0200*/  PRMT R2, R2, 0x8880, RZ ;  /* 0x0000888002027816 */ /* 0x000fe200000000ff */
[----:B------:R-:W-:Y:S01]  /*0210*/  IMAD.MOV.U32 R5, RZ, RZ, R6 ;  /* 0x000000ffff057224 */ /* 0x000fe200078e0006 */
[----:B------:R-:W0:Y:S01]  /*0220*/  LDCU.64 UR4, c[0x0][0x358] ;  /* 0x00006b00ff0477ac */ /* 0x000e220008000a00 */
[----:B------:R-:W-:Y:S01]  /*0230*/  IMAD R0, R3, R0, 0x3 ;  /* 0x0000000303007424 */ /* 0x000fe200078e0200 */
[----:B------:R-:W-:Y:S01]  /*0240*/  SHF.R.S32.HI R2, RZ, 0x3, R2 ;  /* 0x00000003ff027819 */ /* 0x000fe20000011402 */
[----:B------:R-:W-:-:S03]  /*0250*/  IMAD.MOV.U32 R8, RZ, RZ, R7 ;  /* 0x000000ffff087224 */ /* 0x000fc600078e0007 */
[----:B------:R-:W-:-:S04]  /*0260*/  PRMT R4, R2, 0x9910, RZ ;  /* 0x0000991002047816 */ /* 0x000fc800000000ff */
[----:B------:R-:W-:-:S07]  /*0270*/  SHF.R.S32.HI R6, RZ, 0x1f, R4 ;  /* 0x0000001fff067819 */ /* 0x000fce0000011404 */
.L_x_5:
[----:B------:R-:W1:Y:S01]  /*0280*/  LDCU.64 UR6, c[0x0][0x3a0] ;  /* 0x00007400ff0677ac */ /* 0x000e620008000a00 */
[----:B------:R-:W-:Y:S01]  /*0290*/  BSSY.RECONVERGENT B0, `(.L_x_0) ;  /* 0x0000031000007945 */ /* 0x000fe20003800200 */
[----:B-1----:R-:W-:-:S04]  /*02a0*/  ISETP.GE.U32.AND P0, PT, R4, UR6, PT ;  /* 0x0000000604007c0c */ /* 0x002fc8000bf06070 */
[----:B------:R-:W-:-:S13]  /*02b0*/  ISETP.GE.AND.EX P0, PT, R6, UR7, PT, P0 ;  /* 0x0000000706007c0c */ /* 0x000fda000bf06300 */
[----:B------:R-:W-:Y:S05]  /*02c0*/  @P0 BRA `(.L_x_1) ;  /* 0x0000000000b40947 */ /* 0x000fea0003800000 */
[----:B------:R-:W-:Y:S02]  /*02d0*/  IMAD.MOV.U32 R17, RZ, RZ, R4 ;  /* 0x000000ffff117224 */ /* 0x000fe400078e0004 */
[----:B------:R-:W-:Y:S02]  /*02e0*/  IMAD.MOV.U32 R2, RZ, RZ, R6 ;  /* 0x000000ffff027224 */ /* 0x000fe400078e0006 */
[----:B------:R-:W-:-:S07]  /*02f0*/  IMAD.MOV.U32 R9, RZ, RZ, R4 ;  /* 0x000000ffff097224 */ /* 0x000fce00078e0004 */
.L_x_4:
[----:B------:R-:W1:Y:S01]  /*0300*/  LDCU.64 UR6, c[0x0][0x390] ;  /* 0x00007200ff0677ac */ /* 0x000e620008000a00 */
[----:B------:R-:W2:Y:S01]  /*0310*/  LDCU.128 UR8, c[0x0][0x380] ;  /* 0x00007000ff0877ac */ /* 0x000ea20008000c00 */
[----:B-1----:R-:W-:-:S04]  /*0320*/  LEA R14, P0, R17, UR6, 0x3 ;  /* 0x00000006110e7c11 */ /* 0x002fc8000f8018ff */
[----:B------:R-:W-:Y:S01]  /*0330*/  LEA.HI.X R15, R17, UR7, R2, 0x3, P0 ;  /* 0x00000007110f7c11 */ /* 0x000fe200080f1c02 */
[----:B------:R-:W1:Y:S04]  /*0340*/  LDCU.64 UR6, c[0x0][0x3a8] ;  /* 0x00007500ff0677ac */ /* 0x000e680008000a00 */
[----:B0-----:R-:W3:Y:S01]  /*0350*/  LDG.E.64 R12, desc[UR4][R14.64] ;  /* 0x000000040e0c7981 */ /* 0x001ee2000c1e1b00 */
[----:B------:R-:W-:Y:S02]  /*0360*/  IMAD.MOV.U32 R10, RZ, RZ, R8 ;  /* 0x000000ffff0a7224 */ /* 0x000fe400078e0008 */
[----:B------:R-:W-:Y:S02]  /*0370*/  IMAD.MOV.U32 R11, RZ, RZ, R5 ;  /* 0x000000ffff0b7224 */ /* 0x000fe400078e0005 */
[----:B-1----:R-:W-:-:S02]  /*0380*/  IMAD R16, R2, UR6, RZ ;  /* 0x0000000602107c24 */ /* 0x002fc4000f8e02ff */
[----:B------:R-:W-:-:S04]  /*0390*/  IMAD.WIDE.U32 R2, R17, UR6, R10 ;  /* 0x0000000611027c25 */ /* 0x000fc8000f8e000a */
[----:B------:R-:W-:-:S04]  /*03a0*/  IMAD R17, R17, UR7, R16 ;  /* 0x0000000711117c24 */ /* 0x000fc8000f8e0210 */
[----:B------:R-:W-:Y:S01]  /*03b0*/  IMAD.IADD R3, R3, 0x1, R17 ;  /* 0x0000000103037824 */ /* 0x000fe200078e0211 */
[----:B------:R-:W-:Y:S01]  /*03c0*/  BSSY.RECONVERGENT B1, `(.L_x_2) ;  /* 0x0000016000017945 */ /* 0x000fe20003800200 */
[----:B---3--:R-:W-:Y:S02]  /*03d0*/  IMAD R13, R13, UR6, RZ ;  /* 0x000000060d0d7c24 */ /* 0x008fe4000f8e02ff */
[----:B------:R-:W-:-:S04]  /*03e0*/  IMAD.WIDE.U32 R10, R12, UR6, R10 ;  /* 0x000000060c0a7c25 */ /* 0x000fc8000f8e000a */
[----:B------:R-:W-:Y:S01]  /*03f0*/  IMAD R13, R12, UR7, R13 ;  /* 0x000000070c0d7c24 */ /* 0x000fe2000f8e020d */
[----:B--2---:R-:W-:Y:S02]  /*0400*/  LEA R12, P1, R2, UR10, 0x1 ;  /* 0x0000000a020c7c11 */ /* 0x004fe4000f8208ff */
[----:B------:R-:W-:Y:S01]  /*0410*/  LEA R15, P0, R10, UR8, 0x1 ;  /* 0x000000080a0f7c11 */ /* 0x000fe2000f8008ff */
[----:B------:R-:W-:Y:S01]  /*0420*/  IMAD.IADD R11, R11, 0x1, R13 ;  /* 0x000000010b0b7824 */ /* 0x000fe200078e020d */
[----:B------:R-:W-:Y:S02]  /*0430*/  LEA.HI.X R13, R2, UR11, R3, 0x1, P1 ;  /* 0x0000000b020d7c11 */ /* 0x000fe400088f0c03 */
[C---:B------:R-:W-:Y:S02]  /*0440*/  LOP3.LUT R2, R15.reuse, 0xfffffffd, RZ, 0xc0, !PT ;  /* 0xfffffffd0f027812 */ /* 0x040fe400078ec0ff */
[----:B------:R-:W-:Y:S01]  /*0450*/  LEA.HI.X R3, R10, UR9, R11, 0x1, P0 ;  /* 0x000000090a037c11 */ /* 0x000fe200080f0c0b */
[----:B------:R0:W5:Y:S01]  /*0460*/  LDG.E.U16 R12, desc[UR4][R12.64] ;  /* 0x000000040c0c7981 */ /* 0x000162000c1e1500 */
[----:B------:R-:W-:-:S03]  /*0470*/  LOP3.LUT R10, R15, 0x2, RZ, 0xc0, !PT ;  /* 0x000000020f0a7812 */ /* 0x000fc600078ec0ff */
[----:B------:R0:W5:Y:S01]  /*0480*/  LD.E R11, desc[UR4][R2.64] ;  /* 0x00000004020b7980 */ /* 0x000162000c101900 */
[----:B------:R-:W-:Y:S01]  /*0490*/  ISETP.EQ.U32.AND P0, PT, R10, RZ, PT ;  /* 0x000000ff0a00720c */ /* 0x000fe20003f02070 */
[----:B------:R-:W-:-:S05]  /*04a0*/  IMAD.MOV.U32 R10, RZ, RZ, 0x3254 ;  /* 0x00003254ff0a7424 */ /* 0x000fca00078e00ff */
[----:B------:R-:W-:-:S07]  /*04b0*/  SEL R14, R10, 0x7610, P0 ;  /* 0x000076100a0e7807 */ /* 0x000fce0000000000 */
.L_x_3:
[----:B-----5:R-:W-:-:S05]  /*04c0*/  HADD2 R10, R11, R12.H0_H0 ;  /* 0x2000000c0b0a7230 */ /* 0x020fca0000000000 */
[----:B------:R-:W-:-:S06]  /*04d0*/  PRMT R10, R11, R14, R10 ;  /* 0x0000000e0b0a7216 */ /* 0x000fcc000000000a */
[----:B------:R-:W2:Y:S02]  /*04e0*/  ATOM.E.CAS.STRONG.GPU PT, R10, [R2], R11, R10 ;  /* 0x0000000b020a738b */ /* 0x000ea400001ee10a */
[----:B--2---:R-:W-:Y:S01]  /*04f0*/  ISETP.NE.U32.AND P0, PT, R10, R11, PT ;  /* 0x0000000b0a00720c */ /* 0x004fe20003f05070 */
[----:B------:R-:W-:-:S12]  /*0500*/  IMAD.MOV.U32 R11, RZ, RZ, R10 ;  /* 0x000000ffff0b7224 */ /* 0x000fd800078e000a */
[----:B------:R-:W-:Y:S05]  /*0510*/  @P0 BRA `(.L_x_3) ;  /* 0xfffffffc00e80947 */ /* 0x000fea000383ffff */
[----:B------:R-:W-:Y:S05]  /*0520*/  BSYNC.RECONVERGENT B1 ;  /* 0x0000000000017941 */ /* 0x000fea0003800200 */
.L_x_2:
[----:B------:R-:W1:Y:S01]  /*0530*/  LDCU.64 UR6, c[0x0][0x3a0] ;  /* 0x00007400ff0677ac */ /* 0x000e620008000a00 */
[----:B------:R-:W-:-:S04]  /*0540*/  VIADD R17, R9, 0x4 ;  /* 0x0000000409117836 */ /* 0x000fc80000000000 */
[--C-:B------:R-:W-:Y:S01]  /*0550*/  IMAD.MOV.U32 R9, RZ, RZ, R17.reuse ;  /* 0x000000ffff097224 */ /* 0x100fe200078e0011 */
[----:B0-----:R-:W-:Y:S02]  /*0560*/  SHF.R.S32.HI R2, RZ, 0x1f, R17 ;  /* 0x0000001fff027819 */ /* 0x001fe40000011411 */
[----:B-1----:R-:W-:-:S04]  /*0570*/  ISETP.GE.U32.AND P0, PT, R17, UR6, PT ;  /* 0x0000000611007c0c */ /* 0x002fc8000bf06070 */
[----:B------:R-:W-:-:S13]  /*0580*/  ISETP.GE.AND.EX P0, PT, R2, UR7, PT, P0 ;  /* 0x0000000702007c0c */ /* 0x000fda000bf06300 */
[----:B------:R-:W-:Y:S05]  /*0590*/  @!P0 BRA `(.L_x_4) ;  /* 0xfffffffc00588947 */ /* 0x000fea000383ffff */
.L_x_1:
[----:B0-----:R-:W-:Y:S05]  /*05a0*/  BSYNC.RECONVERGENT B0 ;  /* 0x0000000000007941 */ /* 0x001fea0003800200 */
.L_x_0:
[----:B------:R-:W0:Y:S01]  /*05b0*/  LDCU.64 UR6, c[0x0][0x3a8] ;  /* 0x00007500ff0677ac */ /* 0x000e220008000a00 */
[----:B------:R-:W-:-:S04]  /*05c0*/  LEA.HI R8, R0, R7, RZ, 0x1e ;  /* 0x0000000700087211 */ /* 0x000fc800078ff0ff */
[--C-:B------:R-:W-:Y:S01]  /*05d0*/  SHF.R.S32.HI R5, RZ, 0x1f, R8.reuse ;  /* 0x0000001fff057819 */ /* 0x100fe20000011408 */
[----:B------:R-:W-:Y:S01]  /*05e0*/  IMAD.MOV.U32 R7, RZ, RZ, R8 ;  /* 0x000000ffff077224 */ /* 0x000fe200078e0008 */
[----:B0-----:R-:W-:-:S04]  /*05f0*/  ISETP.GE.U32.AND P0, PT, R8, UR6, PT ;  /* 0x0000000608007c0c */ /* 0x001fc8000bf06070 */
[----:B------:R-:W-:-:S13]  /*0600*/  ISETP.GE.AND.EX P0, PT, R5, UR7, PT, P0 ;  /* 0x0000000705007c0c */ /* 0x000fda000bf06300 */
[----:B------:R-:W-:Y:S05]  /*0610*/  @!P0 BRA `(.L_x_5) ;  /* 0xfffffffc00188947 */ /* 0x000fea000383ffff */
[----:B------:R-:W-:Y:S05]  /*0620*/  EXIT ;  /* 0x000000000000794d */ /* 0x000fea0003800000 */
.L_x_6:
[----:B------:R-:W-:-:S00]  /*0630*/  BRA `(.L_x_6) ;  /* 0xfffffffc00fc7947 */ /* 0x000fc0000383ffff */
[----:B------:R-:W-:-:S00]  /*0640*/  NOP ;  /* 0x0000000000007918 */ /* 0x000fc00000000000 */
        /* <DEDUP_REMOVED lines=11> */
.L_x_97:


//--------------------- .text._Z17LookupTableV2GradI6__halfLi128ELi8ELi8EEvPT_PKS1_PKllll --------------------------
	.section	.text._Z17LookupTableV2GradI6__halfLi128ELi8ELi8EEvPT_PKS1_PKllll,"ax",@progbits
	.align	128
        .global         _Z17LookupTableV2GradI6__halfLi128ELi8ELi8EEvPT_PKS1_PKllll
        .type           _Z17LookupTableV2GradI6__halfLi128ELi8ELi8EEvPT_PKS1_PKllll,@function
        .size           _Z17LookupTableV2GradI6__halfLi128ELi8ELi8EEvPT_PKS1_PKllll,(.L_x_98 - _Z17LookupTableV2GradI6__halfLi128ELi8ELi8EEvPT_PKS1_PKllll)
        .other          _Z17LookupTableV2GradI6__halfLi128ELi8ELi8EEvPT_PKS1_PKllll,@"STO_CUDA_ENTRY STV_DEFAULT"
_Z17LookupTableV2GradI6__halfLi128ELi8ELi8EEvPT_PKS1_PKllll:
.text._Z17LookupTableV2GradI6__halfLi128ELi8ELi8EEvPT_PKS1_PKllll:
[----:B------:R-:W-:Y:S01]  /*0000*/  LDC R1, c[0x0][0x37c] ;  /* 0x0000df00ff017b82 */ /* 0x000fe20000000800 */
[----:B------:R-:W0:Y:S07]  /*0010*/  S2R R11, SR_TID.Y ;  /* 0x00000000000b7919 */ /* 0x000e2e0000002200 */
[----:B------:R-:W0:Y:S01]  /*0020*/  S2UR UR4, SR_CTAID.X ;  /* 0x00000000000479c3 */ /* 0x000e220000002500 */
[----:B------:R-:W1:Y:S01]  /*0030*/  LDCU.64 UR6, c[0x0][0x3a0] ;  /* 0x00007400ff0677ac */ /* 0x000e620008000a00 */
[----:B0-----:R-:W-:-:S04]  /*0040*/  LEA R11, R11, UR4, 0x3 ;  /* 0x000000040b0b7c11 */ /* 0x001fc8000f8e18ff */
[----:B-1----:R-:W-:Y:S02]  /*0050*/  ISETP.GE.U32.AND P0, PT, R11, UR6, PT ;  /* 0x000000060b007c0c */ /* 0x002fe4000bf06070 */
[----:B------:R-:W-:-:S04]  /*0060*/  SHF.R.S32.HI R13, RZ, 0x1f, R11 ;  /* 0x0000001fff0d7819 */ /* 0x000fc8000001140b */
[----:B------:R-:W-:-:S13]  /*0070*/  ISETP.GE.AND.EX P0, PT, R13, UR7, PT, P0 ;  /* 0x000000070d007c0c */ /* 0x000fda000bf06300 */
[----:B------:R-:W-:Y:S05]  /*0080*/  @P0 EXIT ;  /* 0x000000000000094d */ /* 0x000fea0003800000 */
[----:B------:R-:W0:Y:S01]  /*0090*/  S2R R0, SR_TID.X ;  /* 0x0000000000007919 */ /* 0x000e220000002100 */
[----:B------:R-:W1:Y:S01]  /*00a0*/  LDCU.64 UR4, c[0x0][0x3a8] ;  /* 0x00007500ff0477ac */ /* 0x000e620008000a00 */
[----:B------:R-:W-:Y:S01]  /*00b0*/  IMAD.MOV.U32 R12, RZ, RZ, R11 ;  /* 0x000000ffff0c7224 */ /* 0x000fe200078e000b */
[----:B------:R-:W2:Y:S01]  /*00c0*/  LDCU.64 UR6, c[0x0][0x358] ;  /* 0x00006b00ff0677ac */ /* 0x000ea20008000a00 */
[----:B-1----:R-:W-:Y:S01]  /*00d0*/  IMAD.U32 R26, RZ, RZ, UR5 ;  /* 0x00000005ff1a7e24 */ /* 0x002fe2000f8e00ff */
[----:B------:R-:W-:Y:S01]  /*00e0*/  USHF.L.U64.HI UR5, UR4, 0x1, UR5 ;  /* 0x0000000104057899 */ /* 0x000fe20008010205 */
[----:B0-----:R-:W-:-:S04]  /*00f0*/  LOP3.LUT R0, RZ, R0, RZ, 0x33, !PT ;  /* 0x00000000ff007212 */ /* 0x001fc800078e33ff */
[----:B------:R-:W-:Y:S01]  /*0100*/  IADD3 R27, P0, PT, R0, UR4, RZ ;  /* 0x00000004001b7c10 */ /* 0x000fe2000ff1e0ff */
[----:B------:R-:W-:-:S03]  /*0110*/  USHF.L.U32 UR4, UR4, 0x1, URZ ;  /* 0x0000000104047899 */ /* 0x000fc600080006ff */
[----:B------:R-:W-:-:S04]  /*0120*/  IADD3.X R26, PT, PT, R26, -0x1, RZ, P0, !PT ;  /* 0xffffffff1a1a7810 */ /* 0x000fc800007fe4ff */
[----:B------:R-:W-:-:S05]  /*0130*/  SHF.R.U64 R0, R27, 0x7, R26 ;  /* 0x000000071b007819 */ /* 0x000fca000000121a */
[----:B------:R-:W-:-:S05]  /*0140*/  VIADD R0, R0, 0x1 ;  /* 0x0000000100007836 */ /* 0x000fca0000000000 */
[----:B------:R-:W-:-:S04]  /*0150*/  LOP3.LUT R0, R0, 0x7, RZ, 0xc0, !PT ;  /* 0x0000000700007812 */ /* 0x000fc800078ec0ff */
[----:B------:R-:W-:-:S04]  /*0160*/  IADD3 R0, P1, PT, R0, -0x1, RZ ;  /* 0xffffffff00007810 */ /* 0x000fc80007f3e0ff */
[----:B------:R-:W-:Y:S01]  /*0170*/  ISETP.GE.U32.AND P0, PT, R0, 0x3, PT ;  /* 0x000000030000780c */ /* 0x000fe20003f06070 */
[----:B------:R-:W-:-:S05]  /*0180*/  IMAD.X R0, RZ, RZ, -0x1, P1 ;  /* 0xffffffffff007424 */ /* 0x000fca00008e06ff */
[----:B--2---:R-:W-:-:S13]  /*0190*/  ISETP.GE.U32.AND.EX P0, PT, R0, RZ, PT, P0 ;  /* 0x000000ff0000720c */ /* 0x004fda0003f06100 */
.L_x_77:
[----:B0-----:R-:W0:Y:S01]  /*01a0*/  S2R R10, SR_TID.X ;  /* 0x00000000000a7919 */ /* 0x001e220000002100 */
[----:B------:R-:W0:Y:S01]  /*01b0*/  LDCU.64 UR8, c[0x0][0x3a8] ;  /* 0x00007500ff0877ac */ /* 0x000e220008000a00 */
[----:B------:R-:W-:Y:S01]  /*01c0*/  BSSY.RECONVERGENT B0, `(.L_x_7) ;  /* 0x0000301000007945 */ /* 0x000fe20003800200 */
[----:B0-----:R-:W-:-:S04]  /*01d0*/  ISETP.GE.U32.AND P1, PT, R10, UR8, PT ;  /* 0x000000080a007c0c */ /* 0x001fc8000bf26070 */
[----:B------:R-:W-:-:S13]  /*01e0*/  ISETP.GE.AND.EX P1, PT, RZ, UR9, PT, P1 ;  /* 0x00000009ff007c0c */ /* 0x000fda000bf26310 */
[----:B-----5:R-:W-:Y:S05]  /*01f0*/  @P1 BRA `(.L_x_8) ;  /* 0x0000002c00f41947 */ /* 0x020fea0003800000 */
[----:B------:R-:W0:Y:S02]  /*0200*/  LDCU.64 UR8, c[0x0][0x390] ;  /* 0x00007200ff0877ac */ /* 0x000e240008000a00 */
[----:B0-----:R-:W-:-:S04]  /*0210*/  LEA R22, P1, R11, UR8, 0x3 ;  /* 0x000000080b167c11 */ /* 0x001fc8000f8218ff */
[----:B------:R-:W-:-:S06]  /*0220*/  LEA.HI.X R23, R11, UR9, R13, 0x3, P1 ;  /* 0x000000090b177c11 */ /* 0x000fcc00088f1c0d */
[----:B------:R-:W5:Y:S01]  /*0230*/  LDG.E.64 R22, desc[UR6][R22.64] ;  /* 0x0000000616167981 */ /* 0x000f62000c1e1b00 */
[----:B------:R-:W-:Y:S01]  /*0240*/  ISETP.GE.U32.AND P1, PT, R27, 0x780, PT ;  /* 0x000007801b00780c */ /* 0x000fe20003f26070 */
[----:B------:R-:W-:Y:S01]  /*0250*/  BSSY.RECONVERGENT B1, `(.L_x_9) ;  /* 0x0000125000017945 */ /* 0x000fe20003800200 */
[----:B------:R-:W-:Y:S02]  /*0260*/  IMAD.MOV.U32 R9, RZ, RZ, RZ ;  /* 0x000000ffff097224 */ /* 0x000fe400078e00ff */
[----:B------:R-:W-:-:S13]  /*0270*/  ISETP.GE.U32.AND.EX P1, PT, R26, RZ, PT, P1 ;  /* 0x000000ff1a00720c */ /* 0x000fda0003f26110 */
[----:B------:R-:W-:Y:S05]  /*0280*/  @!P1 BRA `(.L_x_10) ;  /* 0x0000001000849947 */ /* 0x000fea0003800000 */
[----:B------:R-:W0:Y:S01]  /*0290*/  LDCU.128 UR8, c[0x0][0x380] ;  /* 0x00007000ff0877ac */ /* 0x000e220008000c00 */
[----:B------:R-:W-:Y:S01]  /*02a0*/  SHF.R.U64 R2, R27, 0x7, R26 ;  /* 0x000000071b027819 */ /* 0x000fe2000000121a */
[----:B-----5:R-:W-:Y:S01]  /*02b0*/  IMAD R3, R22, UR5, RZ ;  /* 0x0000000516037c24 */ /* 0x020fe2000f8e02ff */
[----:B------:R-:W-:Y:S01]  /*02c0*/  SHF.R.U32.HI R7, RZ, 0x1f, R10 ;  /* 0x0000001fff077819 */ /* 0x000fe2000001160a */
[----:B------:R-:W-:Y:S01]  /*02d0*/  IMAD R0, R11, UR5, RZ ;  /* 0x000000050b007c24 */ /* 0x000fe2000f8e02ff */
[----:B------:R-:W-:Y:S01]  /*02e0*/  IADD3 R2, P1, PT, R2, 0x1, RZ ;  /* 0x0000000102027810 */ /* 0x000fe20007f3e0ff */
[----:B------:R-:W-:Y:S02]  /*02f0*/  IMAD R3, R23, UR4, R3 ;  /* 0x0000000417037c24 */ /* 0x000fe4000f8e0203 */
[----:B------:R-:W-:Y:S01]  /*0300*/  IMAD R15, R13, UR4, R0 ;  /* 0x000000040d0f7c24 */ /* 0x000fe2000f8e0200 */
[----:B------:R-:W-:Y:S01]  /*0310*/  LEA.HI.X R0, R26, RZ, RZ, 0x19, P1 ;  /* 0x000000ff1a007211 */ /* 0x000fe200008fccff */
[----:B------:R-:W-:Y:S01]  /*0320*/  IMAD.SHL.U32 R8, R10, 0x2, RZ ;  /* 0x000000020a087824 */ /* 0x000fe200078e00ff */
[----:B------:R-:W-:Y:S01]  /*0330*/  LOP3.LUT R6, R2, 0xfffffff0, RZ, 0xc0, !PT ;  /* 0xfffffff002067812 */ /* 0x000fe200078ec0ff */
[----:B------:R-:W-:-:S02]  /*0340*/  IMAD.MOV.U32 R9, RZ, RZ, RZ ;  /* 0x000000ffff097224 */ /* 0x000fc400078e00ff */
[----:B0-----:R-:W-:Y:S02]  /*0350*/  IMAD.U32 R20, RZ, RZ, UR8 ;  /* 0x00000008ff147e24 */ /* 0x001fe4000f8e00ff */
[----:B------:R-:W-:Y:S02]  /*0360*/  IMAD.U32 R21, RZ, RZ, UR9 ;  /* 0x00000009ff157e24 */ /* 0x000fe4000f8e00ff */
[----:B------:R-:W-:Y:S02]  /*0370*/  IMAD.U32 R18, RZ, RZ, UR10 ;  /* 0x0000000aff127e24 */ /* 0x000fe4000f8e00ff */
[----:B------:R-:W-:Y:S02]  /*0380*/  IMAD.U32 R19, RZ, RZ, UR11 ;  /* 0x0000000bff137e24 */ /* 0x000fe4000f8e00ff */
[----:B------:R-:W-:-:S04]  /*0390*/  IMAD.WIDE.U32 R20, R22, UR4, R20 ;  /* 0x0000000416147c25 */ /* 0x000fc8000f8e0014 */
[----:B------:R-:W-:-:S04]  /*03a0*/  IMAD.WIDE.U32 R18, R11, UR4, R18 ;  /* 0x000000040b127c25 */ /* 0x000fc8000f8e0012 */
[----:B------:R-:W-:Y:S01]  /*03b0*/  IMAD.IADD R5, R21, 0x1, R3 ;  /* 0x0000000115057824 */ /* 0x000fe200078e0203 */
[----:B------:R-:W-:Y:S01]  /*03c0*/  LOP3.LUT R3, R0, 0x3ffffff, RZ, 0xc0, !PT ;  /* 0x03ffffff00037812 */ /* 0x000fe200078ec0ff */
[----:B------:R-:W-:-:S07]  /*03d0*/  IMAD.IADD R4, R19, 0x1, R15 ;  /* 0x0000000113047824 */ /* 0x000fce00078e020f */
.L_x_43:
[C---:B------:R-:W-:Y:S02]  /*03e0*/  IADD3 R16, P2, PT, R8.reuse, R18, RZ ;  /* 0x0000001208107210 */ /* 0x040fe40007f5e0ff */
[----:B------:R-:W-:-:S03]  /*03f0*/  IADD3 R2, P1, PT, R8, R20, RZ ;  /* 0x0000001408027210 */ /* 0x000fc60007f3e0ff */
[C---:B0-----:R-:W-:Y:S01]  /*0400*/  IMAD.X R17, R7.reuse, 0x1, R4, P2 ;  /* 0x0000000107117824 */ /* 0x041fe200010e0604 */
[----:B------:R-:W-:Y:S01]  /*0410*/  LOP3.LUT R14, R2, 0xfffffffd, RZ, 0xc0, !PT ;  /* 0xfffffffd020e7812 */ /* 0x000fe200078ec0ff */
[----:B------:R-:W-:-:S03]  /*0420*/  IMAD.X R15, R7, 0x1, R5, P1 ;  /* 0x00000001070f7824 */ /* 0x000fc600008e0605 */
[----:B------:R0:W5:Y:S01]  /*0430*/  LDG.E.U16 R28, desc[UR6][R16.64] ;  /* 0x00000006101c7981 */ /* 0x000162000c1e1500 */
[----:B------:R-:W-:Y:S01]  /*0440*/  LOP3.LUT R0, R2, 0x2, RZ, 0xc0, !PT ;  /* 0x0000000202007812 */ /* 0x000fe200078ec0ff */
[----:B------:R-:W-:Y:S02]  /*0450*/  BSSY.RECONVERGENT B2, `(.L_x_11) ;  /* 0x000000b000027945 */ /* 0x000fe40003800200 */
[----:B------:R0:W5:Y:S01]  /*0460*/  LD.E R25, desc[UR6][R14.64] ;  /* 0x000000060e197980 */ /* 0x000162000c101900 */
[----:B------:R-:W-:Y:S01]  /*0470*/  ISETP.EQ.U32.AND P1, PT, R0, RZ, PT ;  /* 0x000000ff0000720c */ /* 0x000fe20003f22070 */
[----:B------:R-:W-:-:S05]  /*0480*/  IMAD.MOV.U32 R0, RZ, RZ, 0x3254 ;  /* 0x00003254ff007424 */ /* 0x000fca00078e00ff */
[----:B------:R-:W-:-:S07]  /*0490*/  SEL R30, R0, 0x7610, P1 ;  /* 0x00007610001e7807 */ /* 0x000fce0000800000 */
.L_x_12:
[----:B-----5:R-:W-:-:S05]  /*04a0*/  HADD2 R24, R25, R28.H0_H0 ;  /* 0x2000001c19187230 */ /* 0x020fca0000000000 */
[----:B------:R-:W-:-:S05]  /*04b0*/  PRMT R29, R25, R30, R24 ;  /* 0x0000001e191d7216 */ /* 0x000fca0000000018 */
[----:B------:R-:W2:Y:S02]  /*04c0*/  ATOM.E.CAS.STRONG.GPU PT, R24, [R14], R25, R29 ;  /* 0x000000190e18738b */ /* 0x000ea400001ee11d */
[----:B--2---:R-:W-:Y:S01]  /*04d0*/  ISETP.NE.U32.AND P1, PT, R24, R25, PT ;  /* 0x000000191800720c */ /* 0x004fe20003f25070 */
[----:B------:R-:W-:-:S12]  /*04e0*/  IMAD.MOV.U32 R25, RZ, RZ, R24 ;  /* 0x000000ffff197224 */ /* 0x000fd800078e0018 */
[----:B------:R-:W-:Y:S05]  /*04f0*/  @P1 BRA `(.L_x_12) ;  /* 0xfffffffc00e81947 */ /* 0x000fea000383ffff */
[----:B------:R-:W-:Y:S05]  /*0500*/  BSYNC.RECONVERGENT B2 ;  /* 0x0000000000027941 */ /* 0x000fea0003800200 */
.L_x_11:
[----:B------:R-:W-:Y:S01]  /*0510*/  IADD3 R31, P1, PT, R2, 0x100, RZ ;  /* 0x00000100021f7810 */ /* 0x000fe20007f3e0ff */
[----:B------:R1:W5:Y:S03]  /*0520*/  LDG.E.U16 R30, desc[UR6][R16.64+0x100] ;  /* 0x00010006101e7981 */ /* 0x000366000c1e1500 */
[----:B------:R-:W-:Y:S01]  /*0530*/  LOP3.LUT R24, R31, 0xfffffffd, RZ, 0xc0, !PT ;  /* 0xfffffffd1f187812 */ /* 0x000fe200078ec0ff */
[----:B------:R-:W-:-:S05]  /*0540*/  IMAD.X R25, RZ, RZ, R15, P1 ;  /* 0x000000ffff197224 */ /* 0x000fca00008e060f */
[----:B------:R1:W5:Y:S01]  /*0550*/  LD.E R29, desc[UR6][R24.64] ;  /* 0x00000006181d7980 */ /* 0x000362000c101900 */
[----:B------:R-:W-:Y:S01]  /*0560*/  LOP3.LUT R28, R31, 0x2, RZ, 0xc0, !PT ;  /* 0x000000021f1c7812 */ /* 0x000fe200078ec0ff */
[----:B------:R-:W-:Y:S03]  /*0570*/  BSSY.RECONVERGENT B2, `(.L_x_13) ;  /* 0x0000009000027945 */ /* 0x000fe60003800200 */
[----:B------:R-:W-:-:S04]  /*0580*/  ISETP.EQ.U32.AND P1, PT, R28, RZ, PT ;  /* 0x000000ff1c00720c */ /* 0x000fc80003f22070 */
[----:B------:R-:W-:-:S09]  /*0590*/  SEL R32, R0, 0x7610, P1 ;  /* 0x0000761000207807 */ /* 0x000fd20000800000 */
.L_x_14:
[----:B-----5:R-:W-:-:S05]  /*05a0*/  HADD2 R28, R29, R30.H0_H0 ;  /* 0x2000001e1d1c7230 */ /* 0x020fca0000000000 */
[----:B------:R-:W-:-:S06]  /*05b0*/  PRMT R28, R29, R32, R28 ;  /* 0x000000201d1c7216 */ /* 0x000fcc000000001c */
[----:B------:R-:W2:Y:S02]  /*05c0*/  ATOM.E.CAS.STRONG.GPU PT, R28, [R24], R29, R28 ;  /* 0x0000001d181c738b */ /* 0x000ea400001ee11c */
[----:B--2---:R-:W-:Y:S01]  /*05d0*/  ISETP.NE.U32.AND P1, PT, R28, R29, PT ;  /* 0x0000001d1c00720c */ /* 0x004fe20003f25070 */
[----:B------:R-:W-:-:S12]  /*05e0*/  IMAD.MOV.U32 R29, RZ, RZ, R28 ;  /* 0x000000ffff1d7224 */ /* 0x000fd800078e001c */
[----:B------:R-:W-:Y:S05]  /*05f0*/  @P1 BRA `(.L_x_14) ;  /* 0xfffffffc00e81947 */ /* 0x000fea000383ffff */
[----:B------:R-:W-:Y:S05]  /*0600*/  BSYNC.RECONVERGENT B2 ;  /* 0x0000000000027941 */ /* 0x000fea0003800200 */
.L_x_13:
[----:B------:R-:W-:Y:S01]  /*0610*/  IADD3 R31, P1, PT, R2, 0x200, RZ ;  /* 0x00000200021f7810 */ /* 0x000fe20007f3e0ff */
[----:B------:R2:W5:Y:S03]  /*0620*/  LDG.E.U16 R30, desc[UR6][R16.64+0x200] ;  /* 0x00020006101e7981 */ /* 0x000566000c1e1500 */
[----:B-1----:R-:W-:Y:S01]  /*0630*/  LOP3.LUT R24, R31, 0xfffffffd, RZ, 0xc0, !PT ;  /* 0xfffffffd1f187812 */ /* 0x002fe200078ec0ff */
[----:B------:R-:W-:-:S05]  /*0640*/  IMAD.X R25, RZ, RZ, R15, P1 ;  /* 0x000000ffff197224 */ /* 0x000fca00008e060f */
[----:B------:R2:W5:Y:S01]  /*0650*/  LD.E R29, desc[UR6][R24.64] ;  /* 0x00000006181d7980 */ /* 0x000562000c101900 */
[----:B------:R-:W-:Y:S01]  /*0660*/  LOP3.LUT R28, R31, 0x2, RZ, 0xc0, !PT ;  /* 0x000000021f1c7812 */ /* 0x000fe200078ec0ff */
[----:B------:R-:W-:Y:S03]  /*0670*/  BSSY.RECONVERGENT B2, `(.L_x_15) ;  /* 0x0000009000027945 */ /* 0x000fe60003800200 */
[----:B------:R-:W-:-:S04]  /*0680*/  ISETP.EQ.U32.AND P1, PT, R28, RZ, PT ;  /* 0x000000ff1c00720c */ /* 0x000fc80003f22070 */
[----:B------:R-:W-:-:S09]  /*0690*/  SEL R32, R0, 0x7610, P1 ;  /* 0x0000761000207807 */ /* 0x000fd20000800000 */
.L_x_16:
[----:B-----5:R-:W-:-:S05]  /*06a0*/  HADD2 R28, R29, R30.H0_H0 ;  /* 0x2000001e1d1c7230 */ /* 0x020fca0000000000 */
[----:B------:R-:W-:-:S06]  /*06b0*/  PRMT R28, R29, R32, R28 ;  /* 0x000000201d1c7216 */ /* 0x000fcc000000001c */
[----:B------:R-:W3:Y:S02]  /*06c0*/  ATOM.E.CAS.STRONG.GPU PT, R28, [R24], R29, R28 ;  /* 0x0000001d181c738b */ /* 0x000ee400001ee11c */
[----:B---3--:R-:W-:Y:S01]  /*06d0*/  ISETP.NE.U32.AND P1, PT, R28, R29, PT ;  /* 0x0000001d1c00720c */ /* 0x008fe20003f25070 */
[----:B------:R-:W-:-:S12]  /*06e0*/  IMAD.MOV.U32 R29, RZ, RZ, R28 ;  /* 0x000000ffff1d7224 */ /* 0x000fd800078e001c */
[----:B------:R-:W-:Y:S05]  /*06f0*/  @P1 BRA `(.L_x_16) ;  /* 0xfffffffc00e81947 */ /* 0x000fea000383ffff */
[----:B------:R-:W-:Y:S05]  /*0700*/  BSYNC.RECONVERGENT B2 ;  /* 0x0000000000027941 */ /* 0x000fea0003800200 */
.L_x_15:
[----:B------:R-:W-:Y:S01]  /*0710*/  IADD3 R31, P1, PT, R2, 0x300, RZ ;  /* 0x00000300021f7810 */ /* 0x000fe20007f3e0ff */
[----:B------:R1:W5:Y:S03]  /*0720*/  LDG.E.U16 R30, desc[UR6][R16.64+0x300] ;  /* 0x00030006101e7981 */ /* 0x000366000c1e1500 */
[----:B--2---:R-:W-:Y:S01]  /*0730*/  LOP3.LUT R24, R31, 0xfffffffd, RZ, 0xc0, !PT ;  /* 0xfffffffd1f187812 */ /* 0x004fe200078ec0ff */
[----:B------:R-:W-:-:S05]  /*0740*/  IMAD.X R25, RZ, RZ, R15, P1 ;  /* 0x000000ffff197224 */ /* 0x000fca00008e060f */
[----:B------:R1:W5:Y:S01]  /*0750*/  LD.E R29, desc[UR6][R24.64] ;  /* 0x00000006181d7980 */ /* 0x000362000c101900 */
[----:B------:R-:W-:Y:S01]  /*0760*/  LOP3.LUT R28, R31, 0x2, RZ, 0xc0, !PT ;  /* 0x000000021f1c7812 */ /* 0x000fe200078ec0ff */
[----:B------:R-:W-:Y:S03]  /*0770*/  BSSY.RECONVERGENT B2, `(.L_x_17) ;  /* 0x0000009000027945 */ /* 0x000fe60003800200 */
[----:B------:R-:W-:-:S04]  /*0780*/  ISETP.EQ.U32.AND P1, PT, R28, RZ, PT ;  /* 0x000000ff1c00720c */ /* 0x000fc80003f22070 */
[----:B------:R-:W-:-:S09]  /*0790*/  SEL R32, R0, 0x7610, P1 ;  /* 0x0000761000207807 */ /* 0x000fd20000800000 */
.L_x_18:
[----:B-----5:R-:W-:-:S05]  /*07a0*/  HADD2 R28, R29, R30.H0_H0 ;  /* 0x2000001e1d1c7230 */ /* 0x020fca0000000000 */
[----:B------:R-:W-:-:S06]  /*07b0*/  PRMT R28, R29, R32, R28 ;  /* 0x000000201d1c7216 */ /* 0x000fcc000000001c */
[----:B------:R-:W2:Y:S02]  /*07c0*/  ATOM.E.CAS.STRONG.GPU PT, R28, [R24], R29, R28 ;  /* 0x0000001d181c738b */ /* 0x000ea400001ee11c */
[----:B--2---:R-:W-:Y:S01]  /*07d0*/  ISETP.NE.U32.AND P1, PT, R28, R29, PT ;  /* 0x0000001d1c00720c */ /* 0x004fe20003f25070 */
[----:B------:R-:W-:-:S12]  /*07e0*/  IMAD.MOV.U32 R29, RZ, RZ, R28 ;  /* 0x000000ffff1d7224 */ /* 0x000fd800078e001c */
[----:B------:R-:W-:Y:S05]  /*07f0*/  @P1 BRA `(.L_x_18) ;  /* 0xfffffffc00e81947 */ /* 0x000fea000383ffff */
[----:B------:R-:W-:Y:S05]  /*0800*/  BSYNC.RECONVERGENT B2 ;  /* 0x0000000000027941 */ /* 0x000fea0003800200 */
.L_x_17:
        /* <DEDUP_REMOVED lines=9> */
.L_x_20:
[----:B-----5:R-:W-:-:S05]  /*08a0*/  HADD2 R28, R29, R30.H0_H0 ;  /* 0x2000001e1d1c7230 */ /* 0x020fca0000000000 */
[----:B------:R-:W-:-:S06]  /*08b0*/  PRMT R28, R29, R32, R28 ;  /* 0x000000201d1c7216 */ /* 0x000fcc000000001c */
[----:B------:R-:W3:Y:S02]  /*08c0*/  ATOM.E.CAS.STRONG.GPU PT, R28, [R24], R29, R28 ;  /* 0x0000001d181c738b */ /* 0x000ee400001ee11c */
[----:B---3--:R-:W-:Y:S01]  /*08d0*/  ISETP.NE.U32.AND P1, PT, R28, R29, PT ;  /* 0x0000001d1c00720c */ /* 0x008fe20003f25070 */
[----:B------:R-:W-:-:S12]  /*08e0*/  IMAD.MOV.U32 R29, RZ, RZ, R28 ;  /* 0x000000ffff1d7224 */ /* 0x000fd800078e001c */
[----:B------:R-:W-:Y:S05]  /*08f0*/  @P1 BRA `(.L_x_20) ;  /* 0xfffffffc00e81947 */ /* 0x000fea000383ffff */
[----:B------:R-:W-:Y:S05]  /*0900*/  BSYNC.RECONVERGENT B2 ;  /* 0x0000000000027941 */ /* 0x000fea0003800200 */
.L_x_19:
        /* <DEDUP_REMOVED lines=9> */
.L_x_22:
[----:B-----5:R-:W-:-:S05]  /*09a0*/  HADD2 R28, R29, R30.H0_H0 ;  /* 0x2000001e1d1c7230 */ /* 0x020fca0000000000 */
[----:B------:R-:W-:-:S06]  /*09b0*/  PRMT R28, R29, R32, R28 ;  /* 0x000000201d1c7216 */ /* 0x000fcc000000001c */
[----:B------:R-:W2:Y:S02]  /*09c0*/  ATOM.E.CAS.STRONG.GPU PT, R28, [R24], R29, R28 ;  /* 0x0000001d181c738b */ /* 0x000ea400001ee11c */
[----:B--2---:R-:W-:Y:S01]  /*09d0*/  ISETP.NE.U32.AND P1, PT, R28, R29, PT ;  /* 0x0000001d1c00720c */ /* 0x004fe20003f25070 */
[----:B------:R-:W-:-:S12]  /*09e0*/  IMAD.MOV.U32 R29, RZ, RZ, R28 ;  /* 0x000000ffff1d7224 */ /* 0x000fd800078e001c */
[----:B------:R-:W-:Y:S05]  /*09f0*/  @P1 BRA `(.L_x_22) ;  /* 0xfffffffc00e81947 */ /* 0x000fea000383ffff */
[----:B------:R-:W-:Y:S05]  /*0a00*/  BSYNC.RECONVERGENT B2 ;  /* 0x0000000000027941 */ /* 0x000fea0003800200 */
.L_x_21:
        /* <DEDUP_REMOVED lines=9> */
.L_x_24:
[----:B-----5:R-:W-:-:S05]  /*0aa0*/  HADD2 R28, R29, R30.H0_H0 ;  /* 0x2000001e1d1c7230 */ /* 0x020fca0000000000 */
[----:B------:R-:W-:-:S06]  /*0ab0*/  PRMT R28, R29, R32, R28 ;  /* 0x000000201d1c7216 */ /* 0x000fcc000000001c */
[----:B------:R-:W3:Y:S02]  /*0ac0*/  ATOM.E.CAS.STRONG.GPU PT, R28, [R24], R29, R28 ;  /* 0x0000001d181c738b */ /* 0x000ee400001ee11c */
[----:B---3--:R-:W-:Y:S01]  /*0ad0*/  ISETP.NE.U32.AND P1, PT, R28, R29, PT ;  /* 0x0000001d1c00720c */ /* 0x008fe20003f25070 */
[----:B------:R-:W-:-:S12]  /*0ae0*/  IMAD.MOV.U32 R29, RZ, RZ, R28 ;  /* 0x000000ffff1d7224 */ /* 0x000fd800078e001c */
[----:B------:R-:W-:Y:S05]  /*0af0*/  @P1 BRA `(.L_x_24) ;  /* 0xfffffffc00e81947 */ /* 0x000fea000383ffff */
[----:B------:R-:W-:Y:S05]  /*0b00*/  BSYNC.RECONVERGENT B2 ;  /* 0x0000000000027941 */ /* 0x000fea0003800200 */
.L_x_23:
        /* <DEDUP_REMOVED lines=9> */
.L_x_26:
[----:B-----5:R-:W-:-:S05]  /*0ba0*/  HADD2 R28, R29, R30.H0_H0 ;  /* 0x2000001e1d1c7230 */ /* 0x020fca0000000000 */
[----:B------:R-:W-:-:S06]  /*0bb0*/  PRMT R28, R29, R32, R28 ;  /* 0x000000201d1c7216 */ /* 0x000fcc000000001c */
[----:B------:R-:W2:Y:S02]  /*0bc0*/  ATOM.E.CAS.STRONG.GPU PT, R28, [R24], R29, R28 ;  /* 0x0000001d181c738b */ /* 0x000ea400001ee11c */
[----:B--2---:R-:W-:Y:S01]  /*0bd0*/  ISETP.NE.U32.AND P1, PT, R28, R29, PT ;  /* 0x0000001d1c00720c */ /* 0x004fe20003f25070 */
[----:B------:R-:W-:-:S12]  /*0be0*/  IMAD.MOV.U32 R29, RZ, RZ, R28 ;  /* 0x000000ffff1d7224 */ /* 0x000fd800078e001c */
[----:B------:R-:W-:Y:S05]  /*0bf0*/  @P1 BRA `(.L_x_26) ;  /* 0xfffffffc00e81947 */ /* 0x000fea000383ffff */
[----:B------:R-:W-:Y:S05]  /*0c00*/  BSYNC.RECONVERGENT B2 ;  /* 0x0000000000027941 */ /* 0x000fea0003800200 */
.L_x_25:
        /* <DEDUP_REMOVED lines=9> */
.L_x_28:
[----:B-----5:R-:W-:-:S05]  /*0ca0*/  HADD2 R28, R29, R30.H0_H0 ;  /* 0x2000001e1d1c7230 */ /* 0x020fca0000000000 */
[----:B------:R-:W-:-:S06]  /*0cb0*/  PRMT R28, R29, R32, R28 ;  /* 0x000000201d1c7216 */ /* 0x000fcc000000001c */
[----:B------:R-:W3:Y:S02]  /*0cc0*/  ATOM.E.CAS.STRONG.GPU PT, R28, [R24], R29, R28 ;  /* 0x0000001d181c738b */ /* 0x000ee400001ee11c */
[----:B---3--:R-:W-:Y:S01]  /*0cd0*/  ISETP.NE.U32.AND P1, PT, R28, R29, PT ;  /* 0x0000001d1c00720c */ /* 0x008fe20003f25070 */
[----:B------:R-:W-:-:S12]  /*0ce0*/  IMAD.MOV.U32 R29, RZ, RZ, R28 ;  /* 0x000000ffff1d7224 */ /* 0x000fd800078e001c */
[----:B------:R-:W-:Y:S05]  /*0cf0*/  @P1 BRA `(.L_x_28) ;  /* 0xfffffffc00e81947 */ /* 0x000fea000383ffff */
[----:B------:R-:W-:Y:S05]  /*0d00*/  BSYNC.RECONVERGENT B2 ;  /* 0x0000000000027941 */ /* 0x000fea0003800200 */
.L_x_27:
        /* <DEDUP_REMOVED lines=9> */
.L_x_30:
[----:B-----5:R-:W-:-:S05]  /*0da0*/  HADD2 R28, R29, R30.H0_H0 ;  /* 0x2000001e1d1c7230 */ /* 0x020fca0000000000 */
[----:B------:R-:W-:-:S06]  /*0db0*/  PRMT R28, R29, R32, R28 ;  /* 0x000000201d1c7216 */ /* 0x000fcc000000001c */
[----:B------:R-:W2:Y:S02]  /*0dc0*/  ATOM.E.CAS.STRONG.GPU PT, R28, [R24], R29, R28 ;  /* 0x0000001d181c738b */ /* 0x000ea400001ee11c */
[----:B--2---:R-:W-:Y:S01]  /*0dd0*/  ISETP.NE.U32.AND P1, PT, R28, R29, PT ;  /* 0x0000001d1c00720c */ /* 0x004fe20003f25070 */
[----:B------:R-:W-:-:S12]  /*0de0*/  IMAD.MOV.U32 R29, RZ, RZ, R28 ;  /* 0x000000ffff1d7224 */ /* 0x000fd800078e001c */
[----:B------:R-:W-:Y:S05]  /*0df0*/  @P1 BRA `(.L_x_30) ;  /* 0xfffffffc00e81947 */ /* 0x000fea000383ffff */
[----:B------:R-:W-:Y:S05]  /*0e00*/  BSYNC.RECONVERGENT B2 ;  /* 0x0000000000027941 */ /* 0x000fea0003800200 */
.L_x_29:
        /* <DEDUP_REMOVED lines=9> */
.L_x_32:
[----:B-----5:R-:W-:-:S05]  /*0ea0*/  HADD2 R28, R29, R30.H0_H0 ;  /* 0x2000001e1d1c7230 */ /* 0x020fca0000000000 */
[----:B------:R-:W-:-:S06]  /*0eb0*/  PRMT R28, R29, R32, R28 ;  /* 0x000000201d1c7216 */ /* 0x000fcc000000001c */
[----:B------:R-:W3:Y:S02]  /*0ec0*/  ATOM.E.CAS.STRONG.GPU PT, R28, [R24], R29, R28 ;  /* 0x0000001d181c738b */ /* 0x000ee400001ee11c */
[----:B---3--:R-:W-:Y:S01]  /*0ed0*/  ISETP.NE.U32.AND P1, PT, R28, R29, PT ;  /* 0x0000001d1c00720c */ /* 0x008fe20003f25070 */
[----:B------:R-:W-:-:S12]  /*0ee0*/  IMAD.MOV.U32 R29, RZ, RZ, R28 ;  /* 0x000000ffff1d7224 */ /* 0x000fd800078e001c */
[----:B------:R-:W-:Y:S05]  /*0ef0*/  @P1 BRA `(.L_x_32) ;  /* 0xfffffffc00e81947 */ /* 0x000fea000383ffff */
[----:B------:R-:W-:Y:S05]  /*0f00*/  BSYNC.RECONVERGENT B2 ;  /* 0x0000000000027941 */ /* 0x000fea0003800200 */
.L_x_31:
        /* <DEDUP_REMOVED lines=9> */
.L_x_34:
[----:B-----5:R-:W-:-:S05]  /*0fa0*/  HADD2 R28, R29, R30.H0_H0 ;  /* 0x2000001e1d1c7230 */ /* 0x020fca0000000000 */
[----:B------:R-:W-:-:S06]  /*0fb0*/  PRMT R28, R29, R32, R28 ;  /* 0x000000201d1c7216 */ /* 0x000fcc000000001c */
[----:B------:R-:W2:Y:S02]  /*0fc0*/  ATOM.E.CAS.STRONG.GPU PT, R28, [R24], R29, R28 ;  /* 0x0000001d181c738b */ /* 0x000ea400001ee11c */
[----:B--2---:R-:W-:Y:S01]  /*0fd0*/  ISETP.NE.U32.AND P1, PT, R28, R29, PT ;  /* 0x0000001d1c00720c */ /* 0x004fe20003f25070 */
[----:B------:R-:W-:-:S12]  /*0fe0*/  IMAD.MOV.U32 R29, RZ, RZ, R28 ;  /* 0x000000ffff1d7224 */ /* 0x000fd800078e001c */
[----:B------:R-:W-:Y:S05]  /*0ff0*/  @P1 BRA `(.L_x_34) ;  /* 0xfffffffc00e81947 */ /* 0x000fea000383ffff */
[----:B------:R-:W-:Y:S05]  /*1000*/  BSYNC.RECONVERGENT B2 ;  /* 0x0000000000027941 */ /* 0x000fea0003800200 */
.L_x_33:
        /* <DEDUP_REMOVED lines=9> */
.L_x_36:
[----:B-----5:R-:W-:-:S05]  /*10a0*/  HADD2 R28, R29, R30.H0_H0 ;  /* 0x2000001e1d1c7230 */ /* 0x020fca0000000000 */
[----:B------:R-:W-:-:S06]  /*10b0*/  PRMT R28, R29, R32, R28 ;  /* 0x000000201d1c7216 */ /* 0x000fcc000000001c */
[----:B------:R-:W3:Y:S02]  /*10c0*/  ATOM.E.CAS.STRONG.GPU PT, R28, [R24], R29, R28 ;  /* 0x0000001d181c738b */ /* 0x000ee400001ee11c */
[----:B---3--:R-:W-:Y:S01]  /*10d0*/  ISETP.NE.U32.AND P1, PT, R28, R29, PT ;  /* 0x0000001d1c00720c */ /* 0x008fe20003f25070 */
[----:B------:R-:W-:-:S12]  /*10e0*/  IMAD.MOV.U32 R29, RZ, RZ, R28 ;  /* 0x000000ffff1d7224 */ /* 0x000fd800078e001c */
[----:B------:R-:W-:Y:S05]  /*10f0*/  @P1 BRA `(.L_x_36) ;  /* 0xfffffffc00e81947 */ /* 0x000fea000383ffff */
[----:B------:R-:W-:Y:S05]  /*1100*/  BSYNC.RECONVERGENT B2 ;  /* 0x0000000000027941 */ /* 0x000fea0003800200 */
.L_x_35:
        /* <DEDUP_REMOVED lines=9> */
.L_x_38:
[----:B-----5:R-:W-:-:S05]  /*11a0*/  HADD2 R28, R29, R30.H0_H0 ;  /* 0x2000001e1d1c7230 */ /* 0x020fca0000000000 */
[----:B------:R-:W-:-:S06]  /*11b0*/  PRMT R28, R29, R32, R28 ;  /* 0x000000201d1c7216 */ /* 0x000fcc000000001c */
[----:B------:R-:W2:Y:S02]  /*11c0*/  ATOM.E.CAS.STRONG.GPU PT, R28, [R24], R29, R28 ;  /* 0x0000001d181c738b */ /* 0x000ea400001ee11c */
[----:B--2---:R-:W-:Y:S01]  /*11d0*/  ISETP.NE.U32.AND P1, PT, R28, R29, PT ;  /* 0x0000001d1c00720c */ /* 0x004fe20003f25070 */
[----:B------:R-:W-:-:S12]  /*11e0*/  IMAD.MOV.U32 R29, RZ, RZ, R28 ;  /* 0x000000ffff1d7224 */ /* 0x000fd800078e001c */
[----:B------:R-:W-:Y:S05]  /*11f0*/  @P1 BRA `(.L_x_38) ;  /* 0xfffffffc00e81947 */ /* 0x000fea000383ffff */
[----:B------:R-:W-:Y:S05]  /*1200*/  BSYNC.RECONVERGENT B2 ;  /* 0x0000000000027941 */ /* 0x000fea0003800200 */
.L_x_37:
        /* <DEDUP_REMOVED lines=9> */
.L_x_40:
[----:B-----5:R-:W-:-:S05]  /*12a0*/  HADD2 R28, R29, R30.H0_H0 ;  /* 0x2000001e1d1c7230 */ /* 0x020fca0000000000 */
[----:B------:R-:W-:-:S06]  /*12b0*/  PRMT R28, R29, R32, R28 ;  /* 0x000000201d1c7216 */ /* 0x000fcc000000001c */
[----:B------:R-:W3:Y:S02]  /*12c0*/  ATOM.E.CAS.STRONG.GPU PT, R28, [R24], R29, R28 ;  /* 0x0000001d181c738b */ /* 0x000ee400001ee11c */
[----:B---3--:R-:W-:Y:S01]  /*12d0*/  ISETP.NE.U32.AND P1, PT, R28, R29, PT ;  /* 0x0000001d1c00720c */ /* 0x008fe20003f25070 */
[----:B------:R-:W-:-:S12]  /*12e0*/  IMAD.MOV.U32 R29, RZ, RZ, R28 ;  /* 0x000000ffff1d7224 */ /* 0x000fd800078e001c */
[----:B------:R-:W-:Y:S05]  /*12f0*/  @P1 BRA `(.L_x_40) ;  /* 0xfffffffc00e81947 */ /* 0x000fea000383ffff */
[----:B------:R-:W-:Y:S05]  /*1300*/  BSYNC.RECONVERGENT B2 ;  /* 0x0000000000027941 */ /* 0x000fea0003800200 */
.L_x_39:
[----:B------:R-:W-:Y:S01]  /*1310*/  IADD3 R29, P1, PT, R2, 0xf00, RZ ;  /* 0x00000f00021d7810 */ /* 0x000fe20007f3e0ff */
[----:B0-2---:R0:W5:Y:S03]  /*1320*/  LDG.E.U16 R16, desc[UR6][R16.64+0xf00] ;  /* 0x000f000610107981 */ /* 0x005166000c1e1500 */
[----:B------:R-:W-:Y:S01]  /*1330*/  LOP3.LUT R14, R29, 0xfffffffd, RZ, 0xc0, !PT ;  /* 0xfffffffd1d0e7812 */ /* 0x000fe200078ec0ff */
[----:B------:R-:W-:-:S05]  /*1340*/  IMAD.X R15, RZ, RZ, R15, P1 ;  /* 0x000000ffff0f7224 */ /* 0x000fca00008e060f */
[----:B------:R0:W5:Y:S01]  /*1350*/  LD.E R25, desc[UR6][R14.64] ;  /* 0x000000060e197980 */ /* 0x000162000c101900 */
[----:B------:R-:W-:Y:S01]  /*1360*/  LOP3.LUT R2, R29, 0x2, RZ, 0xc0, !PT ;  /* 0x000000021d027812 */ /* 0x000fe200078ec0ff */
[----:B------:R-:W-:Y:S03]  /*1370*/  BSSY.RECONVERGENT B2, `(.L_x_41) ;  /* 0x0000009000027945 */ /* 0x000fe60003800200 */
[----:B------:R-:W-:-:S04]  /*1380*/  ISETP.EQ.U32.AND P1, PT, R2, RZ, PT ;  /* 0x000000ff0200720c */ /* 0x000fc80003f22070 */
[----:B------:R-:W-:-:S09]  /*1390*/  SEL R2, R0, 0x7610, P1 ;  /* 0x0000761000027807 */ /* 0x000fd20000800000 */
.L_x_42:
[----:B-----5:R-:W-:-:S05]  /*13a0*/  HADD2 R0, R25, R16.H0_H0 ;  /* 0x2000001019007230 */ /* 0x020fca0000000000 */
[----:B------:R-:W-:-:S06]  /*13b0*/  PRMT R0, R25, R2, R0 ;  /* 0x0000000219007216 */ /* 0x000fcc0000000000 */
[----:B------:R-:W2:Y:S02]  /*13c0*/  ATOM.E.CAS.STRONG.GPU PT, R0, [R14], R25, R0 ;  /* 0x000000190e00738b */ /* 0x000ea400001ee100 */
[----:B--2---:R-:W-:Y:S01]  /*13d0*/  ISETP.NE.U32.AND P1, PT, R0, R25, PT ;  /* 0x000000190000720c */ /* 0x004fe20003f25070 */
[----:B------:R-:W-:-:S12]  /*13e0*/  IMAD.MOV.U32 R25, RZ, RZ, R0 ;  /* 0x000000ffff197224 */ /* 0x000fd800078e0000 */
[----:B------:R-:W-:Y:S05]  /*13f0*/  @P1 BRA `(.L_x_42) ;  /* 0xfffffffc00e81947 */ /* 0x000fea000383ffff */
[----:B------:R-:W-:Y:S05]  /*1400*/  BSYNC.RECONVERGENT B2 ;  /* 0x0000000000027941 */ /* 0x000fea0003800200 */
.L_x_41:
[----:B------:R-:W-:Y:S02]  /*1410*/  IADD3 R6, P1, PT, R6, -0x10, RZ ;  /* 0xfffffff006067810 */ /* 0x000fe40007f3e0ff */
[----:B------:R-:W-:Y:S02]  /*1420*/  IADD3 R10, P2, PT, R10, 0x800, RZ ;  /* 0x000008000a0a7810 */ /* 0x000fe40007f5e0ff */
[----:B------:R-:W-:Y:S02]  /*1430*/  IADD3.X R3, PT, PT, R3, -0x1, RZ, P1, !PT ;  /* 0xffffffff03037810 */ /* 0x000fe40000ffe4ff */
[----:B------:R-:W-:Y:S01]  /*1440*/  ISETP.NE.U32.AND P1, PT, R6, RZ, PT ;  /* 0x000000ff0600720c */ /* 0x000fe20003f25070 */
[----:B------:R-:W-:Y:S01]  /*1450*/  IMAD.X R9, RZ, RZ, R9, P2 ;  /* 0x000000ffff097224 */ /* 0x000fe200010e0609 */
[----:B------:R-:W-:Y:S02]  /*1460*/  IADD3 R8, P3, PT, R8, 0x1000, RZ ;  /* 0x0000100008087810 */ /* 0x000fe40007f7e0ff */
[----:B------:R-:W-:-:S03]  /*1470*/  ISETP.NE.AND.EX P1, PT, R3, RZ, PT, P1 ;  /* 0x000000ff0300720c */ /* 0x000fc60003f25310 */
[----:B------:R-:W-:-:S10]  /*1480*/  IMAD.X R7, RZ, RZ, R7, P3 ;  /* 0x000000ffff077224 */ /* 0x000fd400018e0607 */
[----:B------:R-:W-:Y:S05]  /*1490*/  @P1 BRA `(.L_x_43) ;  /* 0xffffffec00d01947 */ /* 0x000fea000383ffff */
.L_x_10:
[----:B------:R-:W-:Y:S05]  /*14a0*/  BSYNC.RECONVERGENT B1 ;  /* 0x0000000000017941 */ /* 0x000fea0003800200 */
.L_x_9:
[----:B------:R-:W-:-:S05]  /*14b0*/  SHF.R.U64 R0, R27, 0x7, R26 ;  /* 0x000000071b007819 */ /* 0x000fca000000121a */
[----:B------:R-:W-:-:S05]  /*14c0*/  VIADD R0, R0, 0x1 ;  /* 0x0000000100007836 */ /* 0x000fca0000000000 */
[----:B------:R-:W-:-:S04]  /*14d0*/  LOP3.LUT R2, R0, 0xf, RZ, 0xc0, !PT ;  /* 0x0000000f00027812 */ /* 0x000fc800078ec0ff */
[----:B------:R-:W-:-:S04]  /*14e0*/  ISETP.NE.U32.AND P1, PT, R2, RZ, PT ;  /* 0x000000ff0200720c */ /* 0x000fc80003f25070 */
[----:B------:R-:W-:-:S13]  /*14f0*/  ISETP.NE.AND.EX P1, PT, RZ, RZ, PT, P1 ;  /* 0x000000ffff00720c */ /* 0x000fda0003f25310 */
[----:B------:R-:W-:Y:S05]  /*1500*/  @!P1 BRA `(.L_x_8) ;  /* 0x0000001c00309947 */ /* 0x000fea0003800000 */
[----:B------:R-:W-:Y:S01]  /*1510*/  IADD3 R2, P2, PT, R2, -0x1, RZ ;  /* 0xffffffff02027810 */ /* 0x000fe20007f5e0ff */
[----:B------:R-:W-:Y:S03]  /*1520*/  BSSY.RECONVERGENT B1, `(.L_x_44) ;  /* 0x00000eb000017945 */ /* 0x000fe60003800200 */
[----:B------:R-:W-:Y:S01]  /*1530*/  ISETP.GE.U32.AND P1, PT, R2, 0x7, PT ;  /* 0x000000070200780c */ /* 0x000fe20003f26070 */
[----:B------:R-:W-:-:S05]  /*1540*/  IMAD.X R2, RZ, RZ, -0x1, P2 ;  /* 0xffffffffff027424 */ /* 0x000fca00010e06ff */
[----:B------:R-:W-:-:S13]  /*1550*/  ISETP.GE.U32.AND.EX P1, PT, R2, RZ, PT, P1 ;  /* 0x000000ff0200720c */ /* 0x000fda0003f26110 */
[----:B------:R-:W-:Y:S05]  /*1560*/  @!P1 BRA `(.L_x_45) ;  /* 0x0000000c00989947 */ /* 0x000fea0003800000 */
[----:B------:R-:W1:Y:S01]  /*1570*/  LDC.64 R6, c[0x0][0x3a8] ;  /* 0x0000ea00ff067b82 */ /* 0x000e620000000a00 */
[----:B0-----:R-:W-:Y:S02]  /*1580*/  IMAD.MOV.U32 R14, RZ, RZ, R10 ;  /* 0x000000ffff0e7224 */ /* 0x001fe400078e000a */
[----:B------:R-:W-:-:S05]  /*1590*/  IMAD.MOV.U32 R15, RZ, RZ, R9 ;  /* 0x000000ffff0f7224 */ /* 0x000fca00078e0009 */
[----:B------:R-:W0:Y:S08]  /*15a0*/  LDC.64 R4, c[0x0][0x388] ;  /* 0x0000e200ff047b82 */ /* 0x000e300000000a00 */
[----:B------:R-:W2:Y:S01]  /*15b0*/  LDC.64 R2, c[0x0][0x380] ;  /* 0x0000e000ff027b82 */ /* 0x000ea20000000a00 */
[-C--:B-1----:R-:W-:Y:S02]  /*15c0*/  IMAD R20, R13, R6.reuse, RZ ;  /* 0x000000060d147224 */ /* 0x082fe400078e02ff */
[----:B-----5:R-:W-:-:S02]  /*15d0*/  IMAD R18, R23, R6, RZ ;  /* 0x0000000617127224 */ /* 0x020fc400078e02ff */
[----:B------:R-:W-:-:S04]  /*15e0*/  IMAD.WIDE.U32 R8, R11, R6, R14 ;  /* 0x000000060b087225 */ /* 0x000fc800078e000e */
[----:B------:R-:W-:-:S04]  /*15f0*/  IMAD.WIDE.U32 R16, R22, R6, R14 ;  /* 0x0000000616107225 */ /* 0x000fc800078e000e */
[-C--:B------:R-:W-:Y:S02]  /*1600*/  IMAD R19, R11, R7.reuse, R20 ;  /* 0x000000070b137224 */ /* 0x080fe400078e0214 */
[----:B------:R-:W-:Y:S01]  /*1610*/  IMAD R15, R22, R7, R18 ;  /* 0x00000007160f7224 */ /* 0x000fe200078e0212 */
[----:B0-----:R-:W-:Y:S01]  /*1620*/  LEA R18, P2, R8, R4, 0x1 ;  /* 0x0000000408127211 */ /* 0x001fe200078408ff */
[----:B------:R-:W-:Y:S01]  /*1630*/  IMAD.IADD R9, R9, 0x1, R19 ;  /* 0x0000000109097824 */ /* 0x000fe200078e0213 */
[----:B--2---:R-:W-:Y:S01]  /*1640*/  LEA R21, P1, R16, R2, 0x1 ;  /* 0x0000000210157211 */ /* 0x004fe200078208ff */
[----:B------:R-:W-:-:S03]  /*1650*/  IMAD.IADD R15, R17, 0x1, R15 ;  /* 0x00000001110f7824 */ /* 0x000fc600078e020f */
[----:B------:R-:W-:Y:S02]  /*1660*/  LEA.HI.X R19, R8, R5, R9, 0x1, P2 ;  /* 0x0000000508137211 */ /* 0x000fe400010f0c09 */
[C---:B------:R-:W-:Y:S02]  /*1670*/  LOP3.LUT R14, R21.reuse, 0xfffffffd, RZ, 0xc0, !PT ;  /* 0xfffffffd150e7812 */ /* 0x040fe400078ec0ff */
[----:B------:R-:W-:Y:S01]  /*1680*/  LEA.HI.X R15, R16, R3, R15, 0x1, P1 ;  /* 0x00000003100f7211 */ /* 0x000fe200008f0c0f */
[----:B------:R0:W5:Y:S01]  /*1690*/  LDG.E.U16 R18, desc[UR6][R18.64] ;  /* 0x0000000612127981 */ /* 0x000162000c1e1500 */
[----:B------:R-:W-:Y:S01]  /*16a0*/  LOP3.LUT R8, R21, 0x2, RZ, 0xc0, !PT ;  /* 0x0000000215087812 */ /* 0x000fe200078ec0ff */
[----:B------:R-:W-:Y:S02]  /*16b0*/  BSSY.RECONVERGENT B2, `(.L_x_46) ;  /* 0x000000b000027945 */ /* 0x000fe40003800200 */
[----:B------:R0:W5:Y:S01]  /*16c0*/  LD.E R9, desc[UR6][R14.64] ;  /* 0x000000060e097980 */ /* 0x000162000c101900 */
[----:B------:R-:W-:Y:S01]  /*16d0*/  ISETP.EQ.U32.AND P1, PT, R8, RZ, PT ;  /* 0x000000ff0800720c */ /* 0x000fe20003f22070 */
[----:B------:R-:W-:-:S05]  /*16e0*/  IMAD.MOV.U32 R8, RZ, RZ, 0x3254 ;  /* 0x00003254ff087424 */ /* 0x000fca00078e00ff */
[----:B------:R-:W-:-:S07]  /*16f0*/  SEL R17, R8, 0x7610, P1 ;  /* 0x0000761008117807 */ /* 0x000fce0000800000 */
.L_x_47:
[----:B-----5:R-:W-:-:S05]  /*1700*/  HADD2 R16, R9, R18.H0_H0 ;  /* 0x2000001209107230 */ /* 0x020fca0000000000 */
[----:B------:R-:W-:-:S06]  /*1710*/  PRMT R16, R9, R17, R16 ;  /* 0x0000001109107216 */ /* 0x000fcc0000000010 */
[----:B------:R-:W2:Y:S02]  /*1720*/  ATOM.E.CAS.STRONG.GPU PT, R16, [R14], R9, R16 ;  /* 0x000000090e10738b */ /* 0x000ea400001ee110 */
[----:B--2---:R-:W-:Y:S01]  /*1730*/  ISETP.NE.U32.AND P1, PT, R16, R9, PT ;  /* 0x000000091000720c */ /* 0x004fe20003f25070 */
[----:B------:R-:W-:-:S12]  /*1740*/  IMAD.MOV.U32 R9, RZ, RZ, R16 ;  /* 0x000000ffff097224 */ /* 0x000fd800078e0010 */
[----:B------:R-:W-:Y:S05]  /*1750*/  @P1 BRA `(.L_x_47) ;  /* 0xfffffffc00e81947 */ /* 0x000fea000383ffff */
[----:B------:R-:W-:Y:S05]  /*1760*/  BSYNC.RECONVERGENT B2 ;  /* 0x0000000000027941 */ /* 0x000fea0003800200 */
.L_x_46:
[-C--:B0-----:R-:W-:Y:S02]  /*1770*/  IMAD R14, R13, R6.reuse, RZ ;  /* 0x000000060d0e7224 */ /* 0x081fe400078e02ff */
[----:B------:R-:W-:Y:S02]  /*1780*/  VIADD R18, R10, 0x80 ;  /* 0x000000800a127836 */ /* 0x000fe40000000000 */
[----:B------:R-:W-:Y:S02]  /*1790*/  IMAD.MOV.U32 R19, RZ, RZ, RZ ;  /* 0x000000ffff137224 */ /* 0x000fe400078e00ff */
[-C--:B------:R-:W-:Y:S02]  /*17a0*/  IMAD R9, R23, R6.reuse, RZ ;  /* 0x0000000617097224 */ /* 0x080fe400078e02ff */
[C---:B------:R-:W-:Y:S02]  /*17b0*/  IMAD R21, R11.reuse, R7, R14 ;  /* 0x000000070b157224 */ /* 0x040fe400078e020e */
[----:B------:R-:W-:-:S04]  /*17c0*/  IMAD.WIDE.U32 R14, R11, R6, R18 ;  /* 0x000000060b0e7225 */ /* 0x000fc800078e0012 */
[----:B------:R-:W-:Y:S01]  /*17d0*/  IMAD R17, R22, R7, R9 ;  /* 0x0000000716117224 */ /* 0x000fe200078e0209 */
[----:B------:R-:W-:Y:S01]  /*17e0*/  LEA R16, P2, R14, R4, 0x1 ;  /* 0x000000040e107211 */ /* 0x000fe200078408ff */
[----:B------:R-:W-:-:S04]  /*17f0*/  IMAD.WIDE.U32 R18, R22, R6, R18 ;  /* 0x0000000616127225 */ /* 0x000fc800078e0012 */
[----:B------:R-:W-:Y:S01]  /*1800*/  IMAD.IADD R9, R21, 0x1, R15 ;  /* 0x0000000115097824 */ /* 0x000fe200078e020f */
[----:B------:R-:W-:Y:S01]  /*1810*/  LEA R21, P1, R18, R2, 0x1 ;  /* 0x0000000212157211 */ /* 0x000fe200078208ff */
[----:B------:R-:W-:-:S03]  /*1820*/  IMAD.IADD R15, R17, 0x1, R19 ;  /* 0x00000001110f7824 */ /* 0x000fc600078e0213 */
[----:B------:R-:W-:Y:S02]  /*1830*/  LEA.HI.X R17, R14, R5, R9, 0x1, P2 ;  /* 0x000000050e117211 */ /* 0x000fe400010f0c09 */
[----:B------:R-:W-:Y:S02]  /*1840*/  LEA.HI.X R15, R18, R3, R15, 0x1, P1 ;  /* 0x00000003120f7211 */ /* 0x000fe400008f0c0f */
[C---:B------:R-:W-:Y:S01]  /*1850*/  LOP3.LUT R14, R21.reuse, 0xfffffffd, RZ, 0xc0, !PT ;  /* 0xfffffffd150e7812 */ /* 0x040fe200078ec0ff */
[----:B------:R0:W5:Y:S01]  /*1860*/  LDG.E.U16 R18, desc[UR6][R16.64] ;  /* 0x0000000610127981 */ /* 0x000162000c1e1500 */
[----:B------:R-:W-:Y:S01]  /*1870*/  LOP3.LUT R9, R21, 0x2, RZ, 0xc0, !PT ;  /* 0x0000000215097812 */ /* 0x000fe200078ec0ff */
[----:B------:R-:W-:Y:S02]  /*1880*/  BSSY.RECONVERGENT B2, `(.L_x_48) ;  /* 0x000000a000027945 */ /* 0x000fe40003800200 */
[----:B------:R0:W5:Y:S01]  /*1890*/  LD.E R19, desc[UR6][R14.64] ;  /* 0x000000060e137980 */ /* 0x000162000c101900 */
[----:B------:R-:W-:-:S04]  /*18a0*/  ISETP.EQ.U32.AND P1, PT, R9, RZ, PT ;  /* 0x000000ff0900720c */ /* 0x000fc80003f22070 */
[----:B------:R-:W-:-:S09]  /*18b0*/  SEL R9, R8, 0x7610, P1 ;  /* 0x0000761008097807 */ /* 0x000fd20000800000 */
.L_x_49:
[----:B0----5:R-:W-:-:S05]  /*18c0*/  HADD2 R16, R19, R18.H0_H0 ;  /* 0x2000001213107230 */ /* 0x021fca0000000000 */
[----:B------:R-:W-:-:S06]  /*18d0*/  PRMT R16, R19, R9, R16 ;  /* 0x0000000913107216 */ /* 0x000fcc0000000010 */
[----:B------:R-:W2:Y:S02]  /*18e0*/  ATOM.E.CAS.STRONG.GPU PT, R16, [R14], R19, R16 ;  /* 0x000000130e10738b */ /* 0x000ea400001ee110 */
[----:B--2---:R-:W-:Y:S01]  /*18f0*/  ISETP.NE.U32.AND P1, PT, R16, R19, PT ;  /* 0x000000131000720c */ /* 0x004fe20003f25070 */
[----:B------:R-:W-:-:S12]  /*1900*/  IMAD.MOV.U32 R19, RZ, RZ, R16 ;  /* 0x000000ffff137224 */ /* 0x000fd800078e0010 */
[----:B------:R-:W-:Y:S05]  /*1910*/  @P1 BRA `(.L_x_49) ;  /* 0xfffffffc00e81947 */ /* 0x000fea000383ffff */
[----:B------:R-:W-:Y:S05]  /*1920*/  BSYNC.RECONVERGENT B2 ;  /* 0x0000000000027941 */ /* 0x000fea0003800200 */
.L_x_48:
[-C--:B------:R-:W-:Y:S02]  /*1930*/  IMAD R14, R13, R6.reuse, RZ ;  /* 0x000000060d0e7224 */ /* 0x080fe400078e02ff */
        /* <DEDUP_REMOVED lines=20> */
.L_x_51:
[----:B0----5:R-:W-:-:S05]  /*1a80*/  HADD2 R16, R19, R18.H0_H0 ;  /* 0x2000001213107230 */ /* 0x021fca0000000000 */
[----:B------:R-:W-:-:S06]  /*1a90*/  PRMT R16, R19, R9, R16 ;  /* 0x0000000913107216 */ /* 0x000fcc0000000010 */
[----:B------:R-:W2:Y:S02]  /*1aa0*/  ATOM.E.CAS.STRONG.GPU PT, R16, [R14], R19, R16 ;  /* 0x000000130e10738b */ /* 0x000ea400001ee110 */
[----:B--2---:R-:W-:Y:S01]  /*1ab0*/  ISETP.NE.U32.AND P1, PT, R16, R19, PT ;  /* 0x000000131000720c */ /* 0x004fe20003f25070 */
[----:B------:R-:W-:-:S12]  /*1ac0*/  IMAD.MOV.U32 R19, RZ, RZ, R16 ;  /* 0x000000ffff137224 */ /* 0x000fd800078e0010 */
[----:B------:R-:W-:Y:S05]  /*1ad0*/  @P1 BRA `(.L_x_51) ;  /* 0xfffffffc00e81947 */ /* 0x000fea000383ffff */
[----:B------:R-:W-:Y:S05]  /*1ae0*/  BSYNC.RECONVERGENT B2 ;  /* 0x0000000000027941 */ /* 0x000fea0003800200 */
.L_x_50:
        /* <DEDUP_REMOVED lines=21> */
.L_x_53:
[----:B0----5:R-:W-:-:S05]  /*1c40*/  HADD2 R16, R19, R18.H0_H0 ;  /* 0x2000001213107230 */ /* 0x021fca0000000000 */
[----:B------:R-:W-:-:S06]  /*1c50*/  PRMT R16, R19, R9, R16 ;  /* 0x0000000913107216 */ /* 0x000fcc0000000010 */
[----:B------:R-:W2:Y:S02]  /*1c60*/  ATOM.E.CAS.STRONG.GPU PT, R16, [R14], R19, R16 ;  /* 0x000000130e10738b */ /* 0x000ea400001ee110 */
[----:B--2---:R-:W-:Y:S01]  /*1c70*/  ISETP.NE.U32.AND P1, PT, R16, R19, PT ;  /* 0x000000131000720c */ /* 0x004fe20003f25070 */
[----:B------:R-:W-:-:S12]  /*1c80*/  IMAD.MOV.U32 R19, RZ, RZ, R16 ;  /* 0x000000ffff137224 */ /* 0x000fd800078e0010 */
[----:B------:R-:W-:Y:S05]  /*1c90*/  @P1 BRA `(.L_x_53) ;  /* 0xfffffffc00e81947 */ /* 0x000fea000383ffff */
[----:B------:R-:W-:Y:S05]  /*1ca0*/  BSYNC.RECONVERGENT B2 ;  /* 0x0000000000027941 */ /* 0x000fea0003800200 */
.L_x_52:
        /* <DEDUP_REMOVED lines=21> */
.L_x_55:
[----:B0----5:R-:W-:-:S05]  /*1e00*/  HADD2 R16, R19, R18.H0_H0 ;  /* 0x2000001213107230 */ /* 0x021fca0000000000 */
[----:B------:R-:W-:-:S06]  /*1e10*/  PRMT R16, R19, R9, R16 ;  /* 0x0000000913107216 */ /* 0x000fcc0000000010 */
[----:B------:R-:W2:Y:S02]  /*1e20*/  ATOM.E.CAS.STRONG.GPU PT, R16, [R14], R19, R16 ;  /* 0x000000130e10738b */ /* 0x000ea400001ee110 */
[----:B--2---:R-:W-:Y:S01]  /*1e30*/  ISETP.NE.U32.AND P1, PT, R16, R19, PT ;  /* 0x000000131000720c */ /* 0x004fe20003f25070 */
[----:B------:R-:W-:-:S12]  /*1e40*/  IMAD.MOV.U32 R19, RZ, RZ, R16 ;  /* 0x000000ffff137224 */ /* 0x000fd800078e0010 */
[----:B------:R-:W-:Y:S05]  /*1e50*/  @P1 BRA `(.L_x_55) ;  /* 0xfffffffc00e81947 */ /* 0x000fea000383ffff */
[----:B------:R-:W-:Y:S05]  /*1e60*/  BSYNC.RECONVERGENT B2 ;  /* 0x0000000000027941 */ /* 0x000fea0003800200 */
.L_x_54:
        /* <DEDUP_REMOVED lines=21> */
.L_x_57:
[----:B0----5:R-:W-:-:S05]  /*1fc0*/  HADD2 R16, R19, R18.H0_H0 ;  /* 0x2000001213107230 */ /* 0x021fca0000000000 */
[----:B------:R-:W-:-:S06]  /*1fd0*/  PRMT R16, R19, R9, R16 ;  /* 0x0000000913107216 */ /* 0x000fcc0000000010 */
[----:B------:R-:W2:Y:S02]  /*1fe0*/  ATOM.E.CAS.STRONG.GPU PT, R16, [R14], R19, R16 ;  /* 0x000000130e10738b */ /* 0x000ea400001ee110 */
[----:B--2---:R-:W-:Y:S01]  /*1ff0*/  ISETP.NE.U32.AND P1, PT, R16, R19, PT ;  /* 0x000000131000720c */ /* 0x004fe20003f25070 */
[----:B------:R-:W-:-:S12]  /*2000*/  IMAD.MOV.U32 R19, RZ, RZ, R16 ;  /* 0x000000ffff137224 */ /* 0x000fd800078e0010 */
[----:B------:R-:W-:Y:S05]  /*2010*/  @P1 BRA `(.L_x_57) ;  /* 0xfffffffc00e81947 */ /* 0x000fea000383ffff */
[----:B------:R-:W-:Y:S05]  /*2020*/  BSYNC.RECONVERGENT B2 ;  /* 0x0000000000027941 */ /* 0x000fea0003800200 */
.L_x_56:
        /* <DEDUP_REMOVED lines=21> */
.L_x_59:
[----:B0----5:R-:W-:-:S05]  /*2180*/  HADD2 R16, R19, R18.H0_H0 ;  /* 0x2000001213107230 */ /* 0x021fca0000000000 */
[----:B------:R-:W-:-:S06]  /*2190*/  PRMT R16, R19, R9, R16 ;  /* 0x0000000913107216 */ /* 0x000fcc0000000010 */
[----:B------:R-:W2:Y:S02]  /*21a0*/  ATOM.E.CAS.STRONG.GPU PT, R16, [R14], R19, R16 ;  /* 0x000000130e10738b */ /* 0x000ea400001ee110 */
[----:B--2---:R-:W-:Y:S01]  /*21b0*/  ISETP.NE.U32.AND P1, PT, R16, R19, PT ;  /* 0x000000131000720c */ /* 0x004fe20003f25070 */
[----:B------:R-:W-:-:S12]  /*21c0*/  IMAD.MOV.U32 R19, RZ, RZ, R16 ;  /* 0x000000ffff137224 */ /* 0x000fd800078e0010 */
[----:B------:R-:W-:Y:S05]  /*21d0*/  @P1 BRA `(.L_x_59) ;  /* 0xfffffffc00e81947 */ /* 0x000fea000383ffff */
[----:B------:R-:W-:Y:S05]  /*21e0*/  BSYNC.RECONVERGENT B2 ;  /* 0x0000000000027941 */ /* 0x000fea0003800200 */
.L_x_58:
[-C--:B------:R-:W-:Y:S02]  /*21f0*/  IMAD R9, R23, R6.reuse, RZ ;  /* 0x0000000617097224 */ /* 0x080fe400078e02ff */
[----:B------:R-:W-:Y:S02]  /*2200*/  VIADD R16, R10, 0x380 ;  /* 0x000003800a107836 */ /* 0x000fe40000000000 */
[----:B------:R-:W-:Y:S02]  /*2210*/  IMAD.MOV.U32 R17, RZ, RZ, RZ ;  /* 0x000000ffff117224 */ /* 0x000fe400078e00ff */
[-C--:B------:R-:W-:Y:S02]  /*2220*/  IMAD R18, R13, R6.reuse, RZ ;  /* 0x000000060d127224 */ /* 0x080fe400078e02ff */
[C---:B------:R-:W-:Y:S02]  /*2230*/  IMAD R9, R22.reuse, R7, R9 ;  /* 0x0000000716097224 */ /* 0x040fe400078e0209 */
[----:B------:R-:W-:-:S04]  /*2240*/  IMAD.WIDE.U32 R14, R22, R6, R16 ;  /* 0x00000006160e7225 */ /* 0x000fc800078e0010 */
[C---:B------:R-:W-:Y:S02]  /*2250*/  IMAD R19, R11.reuse, R7, R18 ;  /* 0x000000070b137224 */ /* 0x040fe400078e0212 */
[----:B------:R-:W-:-:S04]  /*2260*/  IMAD.WIDE.U32 R6, R11, R6, R16 ;  /* 0x000000060b067225 */ /* 0x000fc800078e0010 */
[----:B------:R-:W-:Y:S01]  /*2270*/  IMAD.IADD R9, R9, 0x1, R15 ;  /* 0x0000000109097824 */ /* 0x000fe200078e020f */
[----:B------:R-:W-:Y:S01]  /*2280*/  LEA R15, P1, R14, R2, 0x1 ;  /* 0x000000020e0f7211 */ /* 0x000fe200078208ff */
[----:B------:R-:W-:Y:S01]  /*2290*/  IMAD.IADD R2, R19, 0x1, R7 ;  /* 0x0000000113027824 */ /* 0x000fe200078e0207 */
[----:B------:R-:W-:Y:S02]  /*22a0*/  LEA R4, P2, R6, R4, 0x1 ;  /* 0x0000000406047211 */ /* 0x000fe400078408ff */
[----:B------:R-:W-:Y:S02]  /*22b0*/  LEA.HI.X R3, R14, R3, R9, 0x1, P1 ;  /* 0x000000030e037211 */ /* 0x000fe400008f0c09 */
[----:B------:R-:W-:Y:S02]  /*22c0*/  LEA.HI.X R5, R6, R5, R2, 0x1, P2 ;  /* 0x0000000506057211 */ /* 0x000fe400010f0c02 */
[----:B------:R-:W-:-:S03]  /*22d0*/  LOP3.LUT R2, R15, 0xfffffffd, RZ, 0xc0, !PT ;  /* 0xfffffffd0f027812 */ /* 0x000fc600078ec0ff */
[----:B------:R0:W5:Y:S01]  /*22e0*/  LDG.E.U16 R14, desc[UR6][R4.64] ;  /* 0x00000006040e7981 */ /* 0x000162000c1e1500 */
[----:B------:R-:W-:Y:S01]  /*22f0*/  LOP3.LUT R6, R15, 0x2, RZ, 0xc0, !PT ;  /* 0x000000020f067812 */ /* 0x000fe200078ec0ff */
[----:B------:R-:W-:Y:S02]  /*2300*/  BSSY.RECONVERGENT B2, `(.L_x_60) ;  /* 0x000000a000027945 */ /* 0x000fe40003800200 */
[----:B------:R0:W5:Y:S01]  /*2310*/  LD.E R7, desc[UR6][R2.64] ;  /* 0x0000000602077980 */ /* 0x000162000c101900 */
[----:B------:R-:W-:-:S04]  /*2320*/  ISETP.EQ.U32.AND P1, PT, R6, RZ, PT ;  /* 0x000000ff0600720c */ /* 0x000fc80003f22070 */
[----:B------:R-:W-:-:S09]  /*2330*/  SEL R8, R8, 0x7610, P1 ;  /* 0x0000761008087807 */ /* 0x000fd20000800000 */
.L_x_61:
[----:B0----5:R-:W-:-:S05]  /*2340*/  HADD2 R4, R7, R14.H0_H0 ;  /* 0x2000000e07047230 */ /* 0x021fca0000000000 */
[----:B------:R-:W-:-:S06]  /*2350*/  PRMT R4, R7, R8, R4 ;  /* 0x0000000807047216 */ /* 0x000fcc0000000004 */
[----:B------:R-:W2:Y:S02]  /*2360*/  ATOM.E.CAS.STRONG.GPU PT, R4, [R2], R7, R4 ;  /* 0x000000070204738b */ /* 0x000ea400001ee104 */
[----:B--2---:R-:W-:Y:S01]  /*2370*/  ISETP.NE.U32.AND P1, PT, R4, R7, PT ;  /* 0x000000070400720c */ /* 0x004fe20003f25070 */
[----:B------:R-:W-:-:S12]  /*2380*/  IMAD.MOV.U32 R7, RZ, RZ, R4 ;  /* 0x000000ffff077224 */ /* 0x000fd800078e0004 */
[----:B------:R-:W-:Y:S05]  /*2390*/  @P1 BRA `(.L_x_61) ;  /* 0xfffffffc00e81947 */ /* 0x000fea000383ffff */
[----:B------:R-:W-:Y:S05]  /*23a0*/  BSYNC.RECONVERGENT B2 ;  /* 0x0000000000027941 */ /* 0x000fea0003800200 */
.L_x_60:
[----:B------:R-:W-:Y:S02]  /*23b0*/  VIADD R10, R10, 0x400 ;  /* 0x000004000a0a7836 */ /* 0x000fe40000000000 */
[----:B------:R-:W-:-:S07]  /*23c0*/  IMAD.MOV.U32 R9, RZ, RZ, RZ ;  /* 0x000000ffff097224 */ /* 0x000fce00078e00ff */
.L_x_45:
[----:B------:R-:W-:Y:S05]  /*23d0*/  BSYNC.RECONVERGENT B1 ;  /* 0x0000000000017941 */ /* 0x000fea0003800200 */
.L_x_44:
[----:B------:R-:W-:-:S04]  /*23e0*/  LOP3.LUT R2, R0, 0x7, RZ, 0xc0, !PT ;  /* 0x0000000700027812 */ /* 0x000fc800078ec0ff */
[----:B------:R-:W-:-:S04]  /*23f0*/  ISETP.NE.U32.AND P1, PT, R2, RZ, PT ;  /* 0x000000ff0200720c */ /* 0x000fc80003f25070 */
[----:B------:R-:W-:-:S13]  /*2400*/  ISETP.NE.AND.EX P1, PT, RZ, RZ, PT, P1 ;  /* 0x000000ffff00720c */ /* 0x000fda0003f25310 */
[----:B------:R-:W-:Y:S05]  /*2410*/  @!P1 BRA `(.L_x_8) ;  /* 0x0000000c006c9947 */ /* 0x000fea0003800000 */
[----:B------:R-:W-:Y:S04]  /*2420*/  BSSY.RECONVERGENT B1, `(.L_x_62) ;  /* 0x0000078000017945 */ /* 0x000fe80003800200 */
        /* <DEDUP_REMOVED lines=26> */
.L_x_65:
[----:B-----5:R-:W-:-:S05]  /*25d0*/  HADD2 R16, R9, R18.H0_H0 ;  /* 0x2000001209107230 */ /* 0x020fca0000000000 */
[----:B------:R-:W-:-:S06]  /*25e0*/  PRMT R16, R9, R17, R16 ;  /* 0x0000001109107216 */ /* 0x000fcc0000000010 */
[----:B------:R-:W2:Y:S02]  /*25f0*/  ATOM.E.CAS.STRONG.GPU PT, R16, [R14], R9, R16 ;  /* 0x000000090e10738b */ /* 0x000ea400001ee110 */
[----:B--2---:R-:W-:Y:S01]  /*2600*/  ISETP.NE.U32.AND P1, PT, R16, R9, PT ;  /* 0x000000091000720c */ /* 0x004fe20003f25070 */
[----:B------:R-:W-:-:S12]  /*2610*/  IMAD.MOV.U32 R9, RZ, RZ, R16 ;  /* 0x000000ffff097224 */ /* 0x000fd800078e0010 */
[----:B------:R-:W-:Y:S05]  /*2620*/  @P1 BRA `(.L_x_65) ;  /* 0xfffffffc00e81947 */ /* 0x000fea000383ffff */
[----:B------:R-:W-:Y:S05]  /*2630*/  BSYNC.RECONVERGENT B2 ;  /* 0x0000000000027941 */ /* 0x000fea0003800200 */
.L_x_64:
        /* <DEDUP_REMOVED lines=21> */
.L_x_67:
[----:B-----5:R-:W-:-:S05]  /*2790*/  HADD2 R16, R17, R18.H0_H0 ;  /* 0x2000001211107230 */ /* 0x020fca0000000000 */
[----:B------:R-:W-:-:S06]  /*27a0*/  PRMT R16, R17, R9, R16 ;  /* 0x0000000911107216 */ /* 0x000fcc0000000010 */
[----:B------:R-:W2:Y:S02]  /*27b0*/  ATOM.E.CAS.STRONG.GPU PT, R16, [R14], R17, R16 ;  /* 0x000000110e10738b */ /* 0x000ea400001ee110 */
[----:B--2---:R-:W-:Y:S01]  /*27c0*/  ISETP.NE.U32.AND P1, PT, R16, R17, PT ;  /* 0x000000111000720c */ /* 0x004fe20003f25070 */
[----:B------:R-:W-:-:S12]  /*27d0*/  IMAD.MOV.U32 R17, RZ, RZ, R16 ;  /* 0x000000ffff117224 */ /* 0x000fd800078e0010 */
[----:B------:R-:W-:Y:S05]  /*27e0*/  @P1 BRA `(.L_x_67) ;  /* 0xfffffffc00e81947 */ /* 0x000fea000383ffff */
[----:B------:R-:W-:Y:S05]  /*27f0*/  BSYNC.RECONVERGENT B2 ;  /* 0x0000000000027941 */ /* 0x000fea0003800200 */
.L_x_66:
        /* <DEDUP_REMOVED lines=21> */
.L_x_69:
[----:B-----5:R-:W-:-:S05]  /*2950*/  HADD2 R16, R17, R18.H0_H0 ;  /* 0x2000001211107230 */ /* 0x020fca0000000000 */
[----:B------:R-:W-:-:S06]  /*2960*/  PRMT R16, R17, R9, R16 ;  /* 0x0000000911107216 */ /* 0x000fcc0000000010 */
[----:B------:R-:W2:Y:S02]  /*2970*/  ATOM.E.CAS.STRONG.GPU PT, R16, [R14], R17, R16 ;  /* 0x000000110e10738b */ /* 0x000ea400001ee110 */
[----:B--2---:R-:W-:Y:S01]  /*2980*/  ISETP.NE.U32.AND P1, PT, R16, R17, PT ;  /* 0x000000111000720c */ /* 0x004fe20003f25070 */
[----:B------:R-:W-:-:S12]  /*2990*/  IMAD.MOV.U32 R17, RZ, RZ, R16 ;  /* 0x000000ffff117224 */ /* 0x000fd800078e0010 */
[----:B------:R-:W-:Y:S05]  /*29a0*/  @P1 BRA `(.L_x_69) ;  /* 0xfffffffc00e81947 */ /* 0x000fea000383ffff */
[----:B------:R-:W-:Y:S05]  /*29b0*/  BSYNC.RECONVERGENT B2 ;  /* 0x0000000000027941 */ /* 0x000fea0003800200 */
.L_x_68:
[-C--:B------:R-:W-:Y:S02]  /*29c0*/  IMAD R9, R23, R4.reuse, RZ ;  /* 0x0000000417097224 */ /* 0x080fe400078e02ff */
[----:B------:R-:W-:Y:S02]  /*29d0*/  VIADD R16, R10, 0x180 ;  /* 0x000001800a107836 */ /* 0x000fe40000000000 */
[-C--:B------:R-:W-:Y:S02]  /*29e0*/  IMAD R18, R13, R4.reuse, RZ ;  /* 0x000000040d127224 */ /* 0x080fe400078e02ff */
[----:B------:R-:W-:Y:S02]  /*29f0*/  IMAD.MOV.U32 R17, RZ, RZ, RZ ;  /* 0x000000ffff117224 */ /* 0x000fe400078e00ff */
[C---:B------:R-:W-:Y:S02]  /*2a00*/  IMAD R9, R22.reuse, R5, R9 ;  /* 0x0000000516097224 */ /* 0x040fe400078e0209 */
[----:B0-----:R-:W-:-:S04]  /*2a10*/  IMAD.WIDE.U32 R14, R22, R4, R16 ;  /* 0x00000004160e7225 */ /* 0x001fc800078e0010 */
        /* <DEDUP_REMOVED lines=15> */
.L_x_71:
[----:B0----5:R-:W-:-:S05]  /*2b10*/  HADD2 R2, R7, R14.H0_H0 ;  /* 0x2000000e07027230 */ /* 0x021fca0000000000 */
[----:B------:R-:W-:-:S06]  /*2b20*/  PRMT R2, R7, R8, R2 ;  /* 0x0000000807027216 */ /* 0x000fcc0000000002 */
[----:B------:R-:W2:Y:S02]  /*2b30*/  ATOM.E.CAS.STRONG.GPU PT, R2, [R4], R7, R2 ;  /* 0x000000070402738b */ /* 0x000ea400001ee102 */
[----:B--2---:R-:W-:Y:S01]  /*2b40*/  ISETP.NE.U32.AND P1, PT, R2, R7, PT ;  /* 0x000000070200720c */ /* 0x004fe20003f25070 */
[----:B------:R-:W-:-:S12]  /*2b50*/  IMAD.MOV.U32 R7, RZ, RZ, R2 ;  /* 0x000000ffff077224 */ /* 0x000fd800078e0002 */
[----:B------:R-:W-:Y:S05]  /*2b60*/  @P1 BRA `(.L_x_71) ;  /* 0xfffffffc00e81947 */ /* 0x000fea000383ffff */
[----:B------:R-:W-:Y:S05]  /*2b70*/  BSYNC.RECONVERGENT B2 ;  /* 0x0000000000027941 */ /* 0x000fea0003800200 */
.L_x_70:
[----:B------:R-:W-:Y:S02]  /*2b80*/  VIADD R10, R10, 0x200 ;  /* 0x000002000a0a7836 */ /* 0x000fe40000000000 */
[----:B------:R-:W-:-:S07]  /*2b90*/  IMAD.MOV.U32 R9, RZ, RZ, RZ ;  /* 0x000000ffff097224 */ /* 0x000fce00078e00ff */
.L_x_63:
[----:B------:R-:W-:Y:S05]  /*2ba0*/  BSYNC.RECONVERGENT B1 ;  /* 0x0000000000017941 */ /* 0x000fea0003800200 */
.L_x_62:
[----:B------:R-:W-:-:S04]  /*2bb0*/  LOP3.LUT R0, R0, 0x3, RZ, 0xc0, !PT ;  /* 0x0000000300007812 */ /* 0x000fc800078ec0ff */
[----:B------:R-:W-:-:S04]  /*2bc0*/  ISETP.NE.U32.AND P1, PT, R0, RZ, PT ;  /* 0x000000ff0000720c */ /* 0x000fc80003f25070 */
[----:B------:R-:W-:-:S13]  /*2bd0*/  ISETP.NE.AND.EX P1, PT, RZ, RZ, PT, P1 ;  /* 0x000000ffff00720c */ /* 0x000fda0003f25310 */
[----:B------:R-:W-:Y:S05]  /*2be0*/  @!P1 BRA `(.L_x_8) ;  /* 0x0000000400789947 */ /* 0x000fea0003800000 */
[----:B------:R-:W1:Y:S01]  /*2bf0*/  LDC.64 R2, c[0x0][0x3a8] ;  /* 0x0000ea00ff027b82 */ /* 0x000e620000000a00 */
[----:B------:R-:W-:-:S07]  /*2c00*/  IMAD.MOV.U32 R8, RZ, RZ, R10 ;  /* 0x000000ffff087224 */ /* 0x000fce00078e000a */
[----:B------:R-:W2:Y:S08]  /*2c10*/  LDC.64 R4, c[0x0][0x388] ;  /* 0x0000e200ff047b82 */ /* 0x000eb00000000a00 */
[----:B------:R-:W3:Y:S01]  /*2c20*/  LDC.64 R6, c[0x0][0x380] ;  /* 0x0000e000ff067b82 */ /* 0x000ee20000000a00 */
[-C--:B-1----:R-:W-:Y:S02]  /*2c30*/  IMAD R20, R13, R2.reuse, RZ ;  /* 0x000000020d147224 */ /* 0x082fe400078e02ff */
[----:B-----5:R-:W-:-:S02]  /*2c40*/  IMAD R18, R23, R2, RZ ;  /* 0x0000000217127224 */ /* 0x020fc400078e02ff */
[----:B0-----:R-:W-:-:S04]  /*2c50*/  IMAD.WIDE.U32 R14, R11, R2, R8 ;  /* 0x000000020b0e7225 */ /* 0x001fc800078e0008 */
[----:B------:R-:W-:-:S04]  /*2c60*/  IMAD.WIDE.U32 R16, R22, R2, R8 ;  /* 0x0000000216107225 */ /* 0x000fc800078e0008 */
[-C--:B------:R-:W-:Y:S02]  /*2c70*/  IMAD R9, R11, R3.reuse, R20 ;  /* 0x000000030b097224 */ /* 0x080fe400078e0214 */
[----:B------:R-:W-:Y:S01]  /*2c80*/  IMAD R19, R22, R3, R18 ;  /* 0x0000000316137224 */ /* 0x000fe200078e0212 */
[----:B--2---:R-:W-:Y:S01]  /*2c90*/  LEA R18, P2, R14, R4, 0x1 ;  /* 0x000000040e127211 */ /* 0x004fe200078408ff */
[----:B------:R-:W-:Y:S01]  /*2ca0*/  IMAD.IADD R9, R9, 0x1, R15 ;  /* 0x0000000109097824 */ /* 0x000fe200078e020f */
[----:B---3--:R-:W-:Y:S01]  /*2cb0*/  LEA R21, P1, R16, R6, 0x1 ;  /* 0x0000000610157211 */ /* 0x008fe200078208ff */
[----:B------:R-:W-:-:S03]  /*2cc0*/  IMAD.IADD R15, R19, 0x1, R17 ;  /* 0x00000001130f7824 */ /* 0x000fc600078e0211 */
[----:B------:R-:W-:Y:S02]  /*2cd0*/  LEA.HI.X R19, R14, R5, R9, 0x1, P2 ;  /* 0x000000050e137211 */ /* 0x000fe400010f0c09 */
[C---:B------:R-:W-:Y:S02]  /*2ce0*/  LOP3.LUT R8, R21.reuse, 0xfffffffd, RZ, 0xc0, !PT ;  /* 0xfffffffd15087812 */ /* 0x040fe400078ec0ff */
[----:B------:R-:W-:Y:S01]  /*2cf0*/  LEA.HI.X R9, R16, R7, R15, 0x1, P1 ;  /* 0x0000000710097211 */ /* 0x000fe200008f0c0f */
[----:B------:R0:W5:Y:S01]  /*2d00*/  LDG.E.U16 R18, desc[UR6][R18.64] ;  /* 0x0000000612127981 */ /* 0x000162000c1e1500 */
[----:B------:R-:W-:Y:S01]  /*2d10*/  LOP3.LUT R14, R21, 0x2, RZ, 0xc0, !PT ;  /* 0x00000002150e7812 */ /* 0x000fe200078ec0ff */
[----:B------:R-:W-:Y:S01]  /*2d20*/  IMAD.MOV.U32 R16, RZ, RZ, 0x3254 ;  /* 0x00003254ff107424 */ /* 0x000fe200078e00ff */
[----:B------:R-:W-:Y:S01]  /*2d30*/  ISETP.NE.U32.AND P1, PT, R0, 0x1, PT ;  /* 0x000000010000780c */ /* 0x000fe20003f25070 */
[----:B------:R0:W5:Y:S01]  /*2d40*/  LD.E R15, desc[UR6][R8.64] ;  /* 0x00000006080f7980 */ /* 0x000162000c101900 */
[----:B------:R-:W-:Y:S01]  /*2d50*/  ISETP.EQ.U32.AND P2, PT, R14, RZ, PT ;  /* 0x000000ff0e00720c */ /* 0x000fe20003f42070 */
[----:B------:R-:W-:Y:S01]  /*2d60*/  BSSY.RECONVERGENT B1, `(.L_x_72) ;  /* 0x0000009000017945 */ /* 0x000fe20003800200 */
[----:B------:R-:W-:-:S02]  /*2d70*/  ISETP.NE.AND.EX P1, PT, RZ, RZ, PT, P1 ;  /* 0x000000ffff00720c */ /* 0x000fc40003f25310 */
[----:B------:R-:W-:-:S11]  /*2d80*/  SEL R16, R16, 0x7610, P2 ;  /* 0x0000761010107807 */ /* 0x000fd60001000000 */
.L_x_73:
[----:B-----5:R-:W-:-:S05]  /*2d90*/  HADD2 R14, R15, R18.H0_H0 ;  /* 0x200000120f0e7230 */ /* 0x020fca0000000000 */
[----:B------:R-:W-:-:S06]  /*2da0*/  PRMT R14, R15, R16, R14 ;  /* 0x000000100f0e7216 */ /* 0x000fcc000000000e */
[----:B------:R-:W2:Y:S02]  /*2db0*/  ATOM.E.CAS.STRONG.GPU PT, R14, [R8], R15, R14 ;  /* 0x0000000f080e738b */ /* 0x000ea400001ee10e */
[----:B--2---:R-:W-:Y:S01]  /*2dc0*/  ISETP.NE.U32.AND P2, PT, R14, R15, PT ;  /* 0x0000000f0e00720c */ /* 0x004fe20003f45070 */
[----:B------:R-:W-:-:S12]  /*2dd0*/  IMAD.MOV.U32 R15, RZ, RZ, R14 ;  /* 0x000000ffff0f7224 */ /* 0x000fd800078e000e */
[----:B------:R-:W-:Y:S05]  /*2de0*/  @P2 BRA `(.L_x_73) ;  /* 0xfffffffc00e82947 */ /* 0x000fea000383ffff */
[----:B------:R-:W-:Y:S05]  /*2df0*/  BSYNC.RECONVERGENT B1 ;  /* 0x0000000000017941 */ /* 0x000fea0003800200 */
.L_x_72:
[----:B------:R-:W-:Y:S05]  /*2e00*/  @!P1 BRA `(.L_x_8) ;  /* 0x0000000000f09947 */ /* 0x000fea0003800000 */
[-C--:B0-----:R-:W-:Y:S02]  /*2e10*/  IMAD R8, R23, R2.reuse, RZ ;  /* 0x0000000217087224 */ /* 0x081fe400078e02ff */
[----:B------:R-:W-:Y:S02]  /*2e20*/  VIADD R14, R10, 0x80 ;  /* 0x000000800a0e7836 */ /* 0x000fe40000000000 */
[----:B------:R-:W-:Y:S02]  /*2e30*/  IMAD R16, R13, R2, RZ ;  /* 0x000000020d107224 */ /* 0x000fe400078e02ff */
[----:B------:R-:W-:Y:S02]  /*2e40*/  IMAD.MOV.U32 R15, RZ, RZ, RZ ;  /* 0x000000ffff0f7224 */ /* 0x000fe400078e00ff */
[-C--:B------:R-:W-:Y:S02]  /*2e50*/  IMAD R17, R22, R3.reuse, R8 ;  /* 0x0000000316117224 */ /* 0x080fe400078e0208 */
[----:B------:R-:W-:-:S02]  /*2e60*/  IMAD R19, R11, R3, R16 ;  /* 0x000000030b137224 */ /* 0x000fc400078e0210 */
[----:B------:R-:W-:-:S04]  /*2e70*/  IMAD.WIDE.U32 R8, R11, R2, R14 ;  /* 0x000000020b087225 */ /* 0x000fc800078e000e */
[----:B------:R-:W-:Y:S01]  /*2e80*/  IMAD.WIDE.U32 R14, R22, R2, R14 ;  /* 0x00000002160e7225 */ /* 0x000fe200078e000e */
[----:B------:R-:W-:-:S03]  /*2e90*/  LEA R16, P2, R8, R4, 0x1 ;  /* 0x0000000408107211 */ /* 0x000fc600078408ff */
[----:B------:R-:W-:Y:S01]  /*2ea0*/  IMAD.IADD R9, R19, 0x1, R9 ;  /* 0x0000000113097824 */ /* 0x000fe200078e0209 */
[----:B------:R-:W-:Y:S01]  /*2eb0*/  LEA R19, P1, R14, R6, 0x1 ;  /* 0x000000060e137211 */ /* 0x000fe200078208ff */
[----:B------:R-:W-:-:S03]  /*2ec0*/  IMAD.IADD R15, R17, 0x1, R15 ;  /* 0x00000001110f7824 */ /* 0x000fc600078e020f */
[----:B------:R-:W-:Y:S02]  /*2ed0*/  LEA.HI.X R17, R8, R5, R9, 0x1, P2 ;  /* 0x0000000508117211 */ /* 0x000fe400010f0c09 */
[----:B------:R-:W-:Y:S02]  /*2ee0*/  LEA.HI.X R9, R14, R7, R15, 0x1, P1 ;  /* 0x000000070e097211 */ /* 0x000fe400008f0c0f */
[C---:B------:R-:W-:Y:S01]  /*2ef0*/  LOP3.LUT R8, R19.reuse, 0xfffffffd, RZ, 0xc0, !PT ;  /* 0xfffffffd13087812 */ /* 0x040fe200078ec0ff */
[----:B------:R0:W5:Y:S01]  /*2f00*/  LDG.E.U16 R16, desc[UR6][R16.64] ;  /* 0x0000000610107981 */ /* 0x000162000c1e1500 */
[----:B------:R-:W-:Y:S01]  /*2f10*/  ISETP.NE.U32.AND P1, PT, R0, 0x2, PT ;  /* 0x000000020000780c */ /* 0x000fe20003f25070 */
[----:B------:R-:W-:Y:S01]  /*2f20*/  BSSY.RECONVERGENT B1, `(.L_x_74) ;  /* 0x000000d000017945 */ /* 0x000fe20003800200 */
[----:B------:R-:W-:Y:S01]  /*2f30*/  LOP3.LUT R0, R19, 0x2, RZ, 0xc0, !PT ;  /* 0x0000000213007812 */ /* 0x000fe200078ec0ff */
[----:B------:R0:W5:Y:S01]  /*2f40*/  LD.E R15, desc[UR6][R8.64] ;  /* 0x00000006080f7980 */ /* 0x000162000c101900 */
[----:B------:R-:W-:-:S02]  /*2f50*/  ISETP.NE.AND.EX P1, PT, RZ, RZ, PT, P1 ;  /* 0x000000ffff00720c */ /* 0x000fc40003f25310 */
[----:B------:R-:W-:Y:S01]  /*2f60*/  ISETP.EQ.U32.AND P2, PT, R0, RZ, PT ;  /* 0x000000ff0000720c */ /* 0x000fe20003f42070 */
[----:B------:R-:W-:-:S05]  /*2f70*/  IMAD.MOV.U32 R0, RZ, RZ, 0x3254 ;  /* 0x00003254ff007424 */ /* 0x000fca00078e00ff */
[----:B------:R-:W-:-:S07]  /*2f80*/  SEL R18, R0, 0x7610, P2 ;  /* 0x0000761000127807 */ /* 0x000fce0001000000 */
.L_x_75:
[----:B-----5:R-:W-:-:S05]  /*2f90*/  HADD2 R14, R15, R16.H0_H0 ;  /* 0x200000100f0e7230 */ /* 0x020fca0000000000 */
[----:B------:R-:W-:-:S06]  /*2fa0*/  PRMT R14, R15, R18, R14 ;  /* 0x000000120f0e7216 */ /* 0x000fcc000000000e */
[----:B------:R-:W2:Y:S02]  /*2fb0*/  ATOM.E.CAS.STRONG.GPU PT, R14, [R8], R15, R14 ;  /* 0x0000000f080e738b */ /* 0x000ea400001ee10e */
[----:B--2---:R-:W-:Y:S01]  /*2fc0*/  ISETP.NE.U32.AND P2, PT, R14, R15, PT ;  /* 0x0000000f0e00720c */ /* 0x004fe20003f45070 */
[----:B------:R-:W-:-:S12]  /*2fd0*/  IMAD.MOV.U32 R15, RZ, RZ, R14 ;  /* 0x000000ffff0f7224 */ /* 0x000fd800078e000e */
[----:B------:R-:W-:Y:S05]  /*2fe0*/  @P2 BRA `(.L_x_75) ;  /* 0xfffffffc00e82947 */ /* 0x000fea000383ffff */
[----:B------:R-:W-:Y:S05]  /*2ff0*/  BSYNC.RECONVERGENT B1 ;  /* 0x0000000000017941 */ /* 0x000fea0003800200 */
.L_x_74:
[----:B------:R-:W-:Y:S05]  /*3000*/  @!P1 BRA `(.L_x_8) ;  /* 0x0000000000709947 */ /* 0x000fea0003800000 */
[-C--:B0-----:R-:W-:Y:S02]  /*3010*/  IMAD R9, R23, R2.reuse, RZ ;  /* 0x0000000217097224 */ /* 0x081fe400078e02ff */
[----:B------:R-:W-:Y:S02]  /*3020*/  VIADD R8, R10, 0x100 ;  /* 0x000001000a087836 */ /* 0x000fe40000000000 */
[----:B------:R-:W-:Y:S02]  /*3030*/  IMAD R10, R13, R2, RZ ;  /* 0x000000020d0a7224 */ /* 0x000fe400078e02ff */
[-C--:B------:R-:W-:Y:S02]  /*3040*/  IMAD R13, R22, R3.reuse, R9 ;  /* 0x00000003160d7224 */ /* 0x080fe400078e0209 */
[----:B------:R-:W-:Y:S02]  /*3050*/  IMAD.MOV.U32 R9, RZ, RZ, RZ ;  /* 0x000000ffff097224 */ /* 0x000fe400078e00ff */
        /* <DEDUP_REMOVED lines=16> */
.L_x_76:
[----:B-----5:R-:W-:-:S05]  /*3160*/  HADD2 R0, R3, R4.H0_H0 ;  /* 0x2000000403007230 */ /* 0x020fca0000000000 */
[----:B------:R-:W-:-:S06]  /*3170*/  PRMT R0, R3, R2, R0 ;  /* 0x0000000203007216 */ /* 0x000fcc0000000000 */
[----:B------:R-:W2:Y:S02]  /*3180*/  ATOM.E.CAS.STRONG.GPU PT, R0, [R22], R3, R0 ;  /* 0x000000031600738b */ /* 0x000ea400001ee100 */
[----:B--2---:R-:W-:Y:S01]  /*3190*/  ISETP.NE.U32.AND P1, PT, R0, R3, PT ;  /* 0x000000030000720c */ /* 0x004fe20003f25070 */
[----:B------:R-:W-:-:S12]  /*31a0*/  IMAD.MOV.U32 R3, RZ, RZ, R0 ;  /* 0x000000ffff037224 */ /* 0x000fd800078e0000 */
[----:B------:R-:W-:Y:S05]  /*31b0*/  @P1 BRA `(.L_x_76) ;  /* 0xfffffffc00e81947 */ /* 0x000fea000383ffff */
[----:B------:R-:W-:Y:S05]  /*31c0*/  BSYNC.RECONVERGENT B1 ;  /* 0x0000000000017941 */ /* 0x000fea0003800200 */
.L_x_8:
[----:B------:R-:W-:Y:S05]  /*31d0*/  BSYNC.RECONVERGENT B0 ;  /* 0x0000000000007941 */ /* 0x000fea0003800200 */
.L_x_7:
[----:B------:R-:W1:Y:S01]  /*31e0*/  LDCU.64 UR8, c[0x0][0x3a0] ;  /* 0x00007400ff0877ac */ /* 0x000e620008000a00 */
[----:B------:R-:W-:-:S04]  /*31f0*/  VIADD R11, R12, 0x40 ;  /* 0x000000400c0b7836 */ /* 0x000fc80000000000 */
[--C-:B------:R-:W-:Y:S01]  /*3200*/  IMAD.MOV.U32 R12, RZ, RZ, R11.reuse ;  /* 0x000000ffff0c7224 */ /* 0x100fe200078e000b */
[----:B------:R-:W-:Y:S02]  /*3210*/  SHF.R.S32.HI R13, RZ, 0x1f, R11 ;  /* 0x0000001fff0d7819 */ /* 0x000fe4000001140b */
[----:B-1----:R-:W-:-:S04]  /*3220*/  ISETP.GE.U32.AND P1, PT, R11, UR8, PT ;  /* 0x000000080b007c0c */ /* 0x002fc8000bf26070 */
[----:B------:R-:W-:-:S13]  /*3230*/  ISETP.GE.AND.EX P1, PT, R13, UR9, PT, P1 ;  /* 0x000000090d007c0c */ /* 0x000fda000bf26310 */
[----:B------:R-:W-:Y:S05]  /*3240*/  @!P1 BRA `(.L_x_77) ;  /* 0xffffffcc00d49947 */ /* 0x000fea000383ffff */
[----:B------:R-:W-:Y:S05]  /*3250*/  EXIT ;  /* 0x000000000000794d */ /* 0x000fea0003800000 */
.L_x_78:
        /* <DEDUP_REMOVED lines=10> */
.L_x_98:


//--------------------- .text._Z18LookupTableV2Grad2IfLi4EEvPT_PKS0_PKllll --------------------------
	.section	.text._Z18LookupTableV2Grad2IfLi4EEvPT_PKS0_PKllll,"ax",@progbits
	.align	128
        .global         _Z18LookupTableV2Grad2IfLi4EEvPT_PKS0_PKllll
        .type           _Z18LookupTableV2Grad2IfLi4EEvPT_PKS0_PKllll,@function
        .size           _Z18LookupTableV2Grad2IfLi4EEvPT_PKS0_PKllll,(.L_x_99 - _Z18LookupTableV2Grad2IfLi4EEvPT_PKS0_PKllll)
        .other          _Z18LookupTableV2Grad2IfLi4EEvPT_PKS0_PKllll,@"STO_CUDA_ENTRY STV_DEFAULT"
_Z18LookupTableV2Grad2IfLi4EEvPT_PKS0_PKllll:
.text._Z18LookupTableV2Grad2IfLi4EEvPT_PKS0_PKllll:
[----:B------:R-:W-:Y:S01]  /*0000*/  LDC R1, c[0x0][0x37c] ;  /* 0x0000df00ff017b82 */ /* 0x000fe20000000800 */
[----:B------:R-:W0:Y:S01]  /*0010*/  S2R R5, SR_TID.Y ;  /* 0x0000000000057919 */ /* 0x000e220000002200 */
[----:B------:R-:W1:Y:S06]  /*0020*/  LDCU UR4, c[0x0][0x360] ;  /* 0x00006c00ff0477ac */ /* 0x000e6c0008000800 */
[----:B------:R-:W0:Y:S01]  /*0030*/  S2UR UR5, SR_CTAID.X ;  /* 0x00000000000579c3 */ /* 0x000e220000002500 */
[----:B------:R-:W1:Y:S01]  /*0040*/  S2R R3, SR_TID.X ;  /* 0x0000000000037919 */ /* 0x000e620000002100 */
[----:B------:R-:W2:Y:S06]  /*0050*/  LDCU.64 UR6, c[0x0][0x3a8] ;  /* 0x00007500ff0677ac */ /* 0x000eac0008000a00 */
[----:B------:R-:W0:Y:S08]  /*0060*/  LDC R2, c[0x0][0x364] ;  /* 0x0000d900ff027b82 */ /* 0x000e300000000800 */
[----:B------:R-:W3:Y:S01]  /*0070*/  LDC R9, c[0x0][0x370] ;  /* 0x0000dc00ff097b82 */ /* 0x000ee20000000800 */
[----:B0-----:R-:W-:-:S04]  /*0080*/  IMAD R0, R2, UR5, R5 ;  /* 0x0000000502007c24 */ /* 0x001fc8000f8e0205 */
[----:B-1----:R-:W-:Y:S02]  /*0090*/  IMAD R0, R0, UR4, R3 ;  /* 0x0000000400007c24 */ /* 0x002fe4000f8e0203 */
[----:B---3--:R-:W-:-:S03]  /*00a0*/  IMAD R9, R9, UR4, RZ ;  /* 0x0000000409097c24 */ /* 0x008fc6000f8e02ff */
        /* <DEDUP_REMOVED lines=15> */
[----:B------:R-:W-:-:S05]  /*01a0*/  PRMT R4, R5, 0x8880, RZ ;  /* 0x0000888005047816 */ /* 0x000fca00000000ff */
[----:B------:R-:W-:-:S05]  /*01b0*/  IMAD R16, R3, 0x8, R4 ;  /* 0x0000000803107824 */ /* 0x000fca00078e0204 */
[----:B--2---:R-:W-:Y:S02]  /*01c0*/  ISETP.GE.U32.AND P0, PT, R16, UR6, PT ;  /* 0x0000000610007c0c */ /* 0x004fe4000bf06070 */
[----:B------:R-:W-:-:S04]  /*01d0*/  SHF.R.S32.HI R8, RZ, 0x1f, R16 ;  /* 0x0000001fff087819 */ /* 0x000fc80000011410 */
[----:B------:R-:W-:-:S13]  /*01e0*/  ISETP.GE.AND.EX P0, PT, R8, UR7, PT, P0 ;  /* 0x0000000708007c0c */ /* 0x000fda000bf06300 */
[----:B------:R-:W-:Y:S05]  /*01f0*/  @P0 EXIT ;  /* 0x000000000000094d */ /* 0x000fea0003800000 */
[----:B------:R-:W0:Y:S01]  /*0200*/  LDC.64 R4, c[0x0][0x3a0] ;  /* 0x0000e800ff047b82 */ /* 0x000e220000000a00 */
[----:B------:R-:W-:Y:S01]  /*0210*/  PRMT R0, R0, 0x8880, RZ ;  /* 0x0000888000007816 */ /* 0x000fe200000000ff */
[----:B------:R-:W-:Y:S01]  /*0220*/  IMAD R2, R9, R2, 0x3 ;  /* 0x0000000309027424 */ /* 0x000fe200078e0202 */
[----:B------:R-:W1:Y:S01]  /*0230*/  LDCU.64 UR4, c[0x0][0x358] ;  /* 0x00006b00ff0477ac */ /* 0x000e620008000a00 */
[----:B------:R-:W-:Y:S01]  /*0240*/  IMAD.MOV.U32 R25, RZ, RZ, R16 ;  /* 0x000000ffff197224 */ /* 0x000fe200078e0010 */
[----:B------:R-:W-:Y:S01]  /*0250*/  SHF.R.S32.HI R0, RZ, 0x3, R0 ;  /* 0x00000003ff007819 */ /* 0x000fe20000011400 */
[----:B------:R-:W2:Y:S02]  /*0260*/  LDCU.64 UR8, c[0x0][0x3a8] ;  /* 0x00007500ff0877ac */ /* 0x000ea40008000a00 */
[----:B------:R-:W3:Y:S01]  /*0270*/  LDC.64 R6, c[0x0][0x390] ;  /* 0x0000e400ff067b82 */ /* 0x000ee20000000a00 */
[----:B------:R-:W-:Y:S01]  /*0280*/  PRMT R0, R0, 0x9910, RZ ;  /* 0x0000991000007816 */ /* 0x000fe200000000ff */
[----:B------:R-:W4:Y:S04]  /*0290*/  LDCU.64 UR6, c[0x0][0x390] ;  /* 0x00007200ff0677ac */ /* 0x000f280008000a00 */
[----:B------:R-:W-:Y:S01]  /*02a0*/  VIADD R3, R0, 0x4 ;  /* 0x0000000400037836 */ /* 0x000fe20000000000 */
[----:B------:R-:W0:Y:S04]  /*02b0*/  LDCU.128 UR12, c[0x0][0x380] ;  /* 0x00007000ff0c77ac */ /* 0x000e280008000c00 */
[----:B0-----:R-:W-:-:S04]  /*02c0*/  ISETP.GT.U32.AND P0, PT, R3, R4, PT ;  /* 0x000000040300720c */ /* 0x001fc80003f04070 */
[----:B------:R-:W-:-:S04]  /*02d0*/  ISETP.GT.AND.EX P0, PT, RZ, R5, PT, P0 ;  /* 0x00000005ff00720c */ /* 0x000fc80003f04300 */
[C---:B------:R-:W-:Y:S01]  /*02e0*/  SEL R4, R3.reuse, R4, P0 ;  /* 0x0000000403047207 */ /* 0x040fe20000000000 */
[----:B---3--:R-:W-:Y:S01]  /*02f0*/  IMAD.WIDE.U32 R6, R3, 0x8, R6 ;  /* 0x0000000803067825 */ /* 0x008fe200078e0006 */
[----:B------:R-:W-:Y:S02]  /*0300*/  SEL R24, R5, RZ, !P0 ;  /* 0x000000ff05187207 */ /* 0x000fe40004000000 */
[----:B------:R-:W-:Y:S01]  /*0310*/  IADD3 R4, P1, P2, R4, 0x3, -R3 ;  /* 0x0000000304047810 */ /* 0x000fe20007a3e803 */
[----:B------:R-:W-:-:S03]  /*0320*/  IMAD.MOV.U32 R5, RZ, RZ, R8 ;  /* 0x000000ffff057224 */ /* 0x000fc600078e0008 */
[----:B-12-4-:R-:W-:-:S09]  /*0330*/  IADD3.X R24, PT, PT, R24, -0x1, RZ, P1, P2 ;  /* 0xffffffff18187810 */ /* 0x016fd20000fe44ff */
.L_x_84:
[----:B0-----:R-:W0:Y:S01]  /*0340*/  LDC.64 R8, c[0x0][0x3a0] ;  /* 0x0000e800ff087b82 */ /* 0x001e220000000a00 */
[----:B------:R-:W-:Y:S01]  /*0350*/  SHF.R.S32.HI R17, RZ, 0x1f, R0 ;  /* 0x0000001fff117819 */ /* 0x000fe20000011400 */
[----:B------:R-:W-:Y:S01]  /*0360*/  BSSY.RECONVERGENT B0, `(.L_x_79) ;  /* 0x000009f000007945 */ /* 0x000fe20003800200 */
[----:B0-----:R-:W-:-:S04]  /*0370*/  ISETP.GE.U32.AND P0, PT, R0, R8, PT ;  /* 0x000000080000720c */ /* 0x001fc80003f06070 */
[----:B------:R-:W-:-:S13]  /*0380*/  ISETP.GE.AND.EX P0, PT, R17, R9, PT, P0 ;  /* 0x000000091100720c */ /* 0x000fda0003f06300 */
[----:B------:R-:W-:Y:S05]  /*0390*/  @P0 BRA `(.L_x_80) ;  /* 0x00000008006c0947 */ /* 0x000fea0003800000 */
[----:B------:R-:W-:Y:S01]  /*03a0*/  LOP3.LUT R22, R4, 0xc, RZ, 0xc0, !PT ;  /* 0x0000000c04167812 */ /* 0x000fe200078ec0ff */
[----:B------:R-:W-:Y:S01]  /*03b0*/  BSSY.RECONVERGENT B1, `(.L_x_81) ;  /* 0x0000049000017945 */ /* 0x000fe20003800200 */
[--C-:B------:R-:W-:Y:S01]  /*03c0*/  IMAD.MOV.U32 R23, RZ, RZ, R0.reuse ;  /* 0x000000ffff177224 */ /* 0x100fe200078e0000 */
[----:B------:R-:W-:Y:S01]  /*03d0*/  MOV R21, R17 ;  /* 0x0000001100157202 */ /* 0x000fe20000000f00 */
[----:B------:R-:W-:Y:S01]  /*03e0*/  IMAD.MOV.U32 R20, RZ, RZ, R0 ;  /* 0x000000ffff147224 */ /* 0x000fe200078e0000 */
[----:B------:R-:W-:-:S04]  /*03f0*/  ISETP.NE.U32.AND P0, PT, R22, 0xc, PT ;  /* 0x0000000c1600780c */ /* 0x000fc80003f05070 */
[----:B------:R-:W-:-:S13]  /*0400*/  ISETP.NE.AND.EX P0, PT, RZ, RZ, PT, P0 ;  /* 0x000000ffff00720c */ /* 0x000fda0003f05300 */
[----:B------:R-:W-:Y:S05]  /*0410*/  @!P0 BRA `(.L_x_82) ;  /* 0x0000000400088947 */ /* 0x000fea0003800000 */
[----:B------:R-:W0:Y:S08]  /*0420*/  LDC.64 R10, c[0x0][0x390] ;  /* 0x0000e400ff0a7b82 */ /* 0x000e300000000a00 */
[----:B------:R-:W1:Y:S08]  /*0430*/  LDC.64 R12, c[0x0][0x3a8] ;  /* 0x0000ea00ff0c7b82 */ /* 0x000e700000000a00 */
[----:B------:R-:W2:Y:S01]  /*0440*/  LDC.64 R14, c[0x0][0x388] ;  /* 0x0000e200ff0e7b82 */ /* 0x000ea20000000a00 */
[----:B0-----:R-:W-:-:S04]  /*0450*/  LEA R20, P0, R0, R10, 0x3 ;  /* 0x0000000a00147211 */ /* 0x001fc800078018ff */
[----:B------:R-:W-:Y:S01]  /*0460*/  LEA.HI.X R21, R0, R11, R17, 0x3, P0 ;  /* 0x0000000b00157211 */ /* 0x000fe200000f1c11 */
[----:B-1----:R-:W-:-:S05]  /*0470*/  IMAD R18, R17, R12, RZ ;  /* 0x0000000c11127224 */ /* 0x002fca00078e02ff */
[----:B------:R-:W3:Y:S01]  /*0480*/  LDG.E.64 R20, desc[UR4][R20.64] ;  /* 0x0000000414147981 */ /* 0x000ee2000c1e1b00 */
[----:B------:R-:W-:Y:S01]  /*0490*/  IMAD.MOV.U32 R17, RZ, RZ, R5 ;  /* 0x000000ffff117224 */ /* 0x000fe200078e0005 */
[----:B------:R-:W-:Y:S01]  /*04a0*/  ISETP.NE.U32.AND P0, PT, R22, RZ, PT ;  /* 0x000000ff1600720c */ /* 0x000fe20003f05070 */
[C---:B------:R-:W-:Y:S02]  /*04b0*/  IMAD R23, R0.reuse, R13, R18 ;  /* 0x0000000d00177224 */ /* 0x040fe400078e0212 */
[----:B------:R-:W-:-:S04]  /*04c0*/  IMAD.WIDE.U32 R18, R0, R12, R16 ;  /* 0x0000000c00127225 */ /* 0x000fc800078e0010 */
[----:B------:R-:W-:Y:S01]  /*04d0*/  IMAD.IADD R19, R19, 0x1, R23 ;  /* 0x0000000113137824 */ /* 0x000fe200078e0217 */
[----:B--2---:R-:W-:-:S04]  /*04e0*/  LEA R22, P1, R18, R14, 0x2 ;  /* 0x0000000e12167211 */ /* 0x004fc800078210ff */
[----:B------:R-:W-:Y:S02]  /*04f0*/  LEA.HI.X R23, R18, R15, R19, 0x2, P1 ;  /* 0x0000000f12177211 */ /* 0x000fe400008f1413 */
[----:B------:R-:W0:Y:S03]  /*0500*/  LDC.64 R18, c[0x0][0x380] ;  /* 0x0000e000ff127b82 */ /* 0x000e260000000a00 */
[----:B------:R1:W2:Y:S01]  /*0510*/  LDG.E R29, desc[UR4][R22.64] ;  /* 0x00000004161d7981 */ /* 0x0002a2000c1e1900 */
[----:B------:R-:W-:Y:S01]  /*0520*/  ISETP.NE.AND.EX P0, PT, RZ, RZ, PT, P0 ;  /* 0x000000ffff00720c */ /* 0x000fe20003f05300 */
[----:B-1----:R-:W-:Y:S02]  /*0530*/  IMAD.MOV.U32 R23, RZ, RZ, R3 ;  /* 0x000000ffff177224 */ /* 0x002fe400078e0003 */
[----:B---3--:R-:W-:-:S04]  /*0540*/  IMAD R26, R21, R12, RZ ;  /* 0x0000000c151a7224 */ /* 0x008fc800078e02ff */
[C---:B------:R-:W-:Y:S02]  /*0550*/  IMAD R21, R20.reuse, R13, R26 ;  /* 0x0000000d14157224 */ /* 0x040fe400078e021a */
[----:B------:R-:W-:-:S04]  /*0560*/  IMAD.WIDE.U32 R26, R20, R12, R16 ;  /* 0x0000000c141a7225 */ /* 0x000fc800078e0010 */
[----:B------:R-:W-:Y:S01]  /*0570*/  IMAD.IADD R21, R27, 0x1, R21 ;  /* 0x000000011b157824 */ /* 0x000fe200078e0215 */
[----:B0-----:R-:W-:-:S04]  /*0580*/  LEA R20, P1, R26, R18, 0x2 ;  /* 0x000000121a147211 */ /* 0x001fc800078210ff */
[----:B------:R-:W-:-:S05]  /*0590*/  LEA.HI.X R21, R26, R19, R21, 0x2, P1 ;  /* 0x000000131a157211 */ /* 0x000fca00008f1415 */
[----:B--2---:R0:W-:Y:S02]  /*05a0*/  REDG.E.ADD.F32.FTZ.RN.STRONG.GPU desc[UR4][R20.64], R29 ;  /* 0x0000001d140079a6 */ /* 0x0041e4000c12f304 */
[----:B0-----:R-:W-:Y:S02]  /*05b0*/  IMAD.MOV.U32 R20, RZ, RZ, R3 ;  /* 0x000000ffff147224 */ /* 0x001fe400078e0003 */
[----:B------:R-:W-:Y:S01]  /*05c0*/  IMAD.MOV.U32 R21, RZ, RZ, RZ ;  /* 0x000000ffff157224 */ /* 0x000fe200078e00ff */
[----:B------:R-:W-:Y:S06]  /*05d0*/  @!P0 BRA `(.L_x_82) ;  /* 0x0000000000988947 */ /* 0x000fec0003800000 */
[----:B------:R-:W2:Y:S01]  /*05e0*/  LDG.E.64 R26, desc[UR4][R6.64] ;  /* 0x00000004061a7981 */ /* 0x000ea2000c1e1b00 */
[----:B------:R-:W-:-:S04]  /*05f0*/  IMAD.WIDE.U32 R20, R3, R12, R16 ;  /* 0x0000000c03147225 */ /* 0x000fc800078e0010 */
[----:B------:R-:W-:Y:S01]  /*0600*/  IMAD R21, R3, R13, R21 ;  /* 0x0000000d03157224 */ /* 0x000fe200078e0215 */
[----:B------:R-:W-:-:S04]  /*0610*/  LEA R22, P0, R20, R14, 0x2 ;  /* 0x0000000e14167211 */ /* 0x000fc800078010ff */
[----:B------:R-:W-:-:S05]  /*0620*/  LEA.HI.X R23, R20, R15, R21, 0x2, P0 ;  /* 0x0000000f14177211 */ /* 0x000fca00000f1415 */
[----:B------:R0:W3:Y:S02]  /*0630*/  LDG.E R29, desc[UR4][R22.64] ;  /* 0x00000004161d7981 */ /* 0x0000e4000c1e1900 */
[----:B0-----:R-:W-:Y:S01]  /*0640*/  IADD3 R23, PT, PT, R0, 0x8, RZ ;  /* 0x0000000800177810 */ /* 0x001fe20007ffe0ff */
[----:B--2---:R-:W-:-:S04]  /*0650*/  IMAD R20, R27, R12, RZ ;  /* 0x0000000c1b147224 */ /* 0x004fc800078e02ff */
[C---:B------:R-:W-:Y:S02]  /*0660*/  IMAD R21, R26.reuse, R13, R20 ;  /* 0x0000000d1a157224 */ /* 0x040fe400078e0214 */
[----:B------:R-:W-:-:S04]  /*0670*/  IMAD.WIDE.U32 R26, R26, R12, R16 ;  /* 0x0000000c1a1a7225 */ /* 0x000fc800078e0010 */
[----:B------:R-:W-:Y:S01]  /*0680*/  IMAD.IADD R21, R27, 0x1, R21 ;  /* 0x000000011b157824 */ /* 0x000fe200078e0215 */
[----:B------:R-:W-:-:S04]  /*0690*/  LEA R20, P0, R26, R18, 0x2 ;  /* 0x000000121a147211 */ /* 0x000fc800078010ff */
[----:B------:R-:W-:Y:S02]  /*06a0*/  LEA.HI.X R21, R26, R19, R21, 0x2, P0 ;  /* 0x000000131a157211 */ /* 0x000fe400000f1415 */
[----:B------:R-:W-:-:S03]  /*06b0*/  LOP3.LUT R26, R4, 0xc, RZ, 0xc0, !PT ;  /* 0x0000000c041a7812 */ /* 0x000fc600078ec0ff */
[----:B---3--:R0:W-:Y:S01]  /*06c0*/  REDG.E.ADD.F32.FTZ.RN.STRONG.GPU desc[UR4][R20.64], R29 ;  /* 0x0000001d140079a6 */ /* 0x0081e2000c12f304 */
[----:B------:R-:W-:-:S04]  /*06d0*/  ISETP.NE.U32.AND P0, PT, R26, 0x4, PT ;  /* 0x000000041a00780c */ /* 0x000fc80003f05070 */
[----:B------:R-:W-:Y:S01]  /*06e0*/  ISETP.NE.AND.EX P0, PT, RZ, RZ, PT, P0 ;  /* 0x000000ffff00720c */ /* 0x000fe20003f05300 */
[----:B0-----:R-:W-:Y:S02]  /*06f0*/  IMAD.MOV.U32 R20, RZ, RZ, R23 ;  /* 0x000000ffff147224 */ /* 0x001fe400078e0017 */
[----:B------:R-:W-:-:S10]  /*0700*/  IMAD.MOV.U32 R21, RZ, RZ, RZ ;  /* 0x000000ffff157224 */ /* 0x000fd400078e00ff */
[----:B------:R-:W-:Y:S05]  /*0710*/  @!P0 BRA `(.L_x_82) ;  /* 0x0000000000488947 */ /* 0x000fea0003800000 */
[----:B------:R-:W-:-:S04]  /*0720*/  LEA R20, P0, R23, R10, 0x3 ;  /* 0x0000000a17147211 */ /* 0x000fc800078018ff */
[C---:B------:R-:W-:Y:S01]  /*0730*/  LEA.HI.X R21, R23.reuse, R11, RZ, 0x3, P0 ;  /* 0x0000000b17157211 */ /* 0x040fe200000f1cff */
[----:B------:R-:W-:-:S05]  /*0740*/  IMAD.WIDE.U32 R10, R23, R12, R16 ;  /* 0x0000000c170a7225 */ /* 0x000fca00078e0010 */
[----:B------:R-:W2:Y:S01]  /*0750*/  LDG.E.64 R20, desc[UR4][R20.64] ;  /* 0x0000000414147981 */ /* 0x000ea2000c1e1b00 */
[----:B------:R-:W-:Y:S01]  /*0760*/  IMAD R23, R23, R13, R11 ;  /* 0x0000000d17177224 */ /* 0x000fe200078e020b */
[----:B------:R-:W-:-:S04]  /*0770*/  LEA R14, P0, R10, R14, 0x2 ;  /* 0x0000000e0a0e7211 */ /* 0x000fc800078010ff */
[----:B------:R-:W-:-:S06]  /*0780*/  LEA.HI.X R15, R10, R15, R23, 0x2, P0 ;  /* 0x0000000f0a0f7211 */ /* 0x000fcc00000f1417 */
[----:B------:R-:W3:Y:S01]  /*0790*/  LDG.E R15, desc[UR4][R14.64] ;  /* 0x000000040e0f7981 */ /* 0x000ee2000c1e1900 */
[-C--:B--2---:R-:W-:Y:S02]  /*07a0*/  IMAD R22, R21, R12.reuse, RZ ;  /* 0x0000000c15167224 */ /* 0x084fe400078e02ff */
[----:B------:R-:W-:-:S04]  /*07b0*/  IMAD.WIDE.U32 R10, R20, R12, R16 ;  /* 0x0000000c140a7225 */ /* 0x000fc800078e0010 */
[----:B------:R-:W-:Y:S01]  /*07c0*/  IMAD R13, R20, R13, R22 ;  /* 0x0000000d140d7224 */ /* 0x000fe200078e0216 */
[----:B------:R-:W-:-:S03]  /*07d0*/  LEA R18, P0, R10, R18, 0x2 ;  /* 0x000000120a127211 */ /* 0x000fc600078010ff */
[----:B------:R-:W-:-:S05]  /*07e0*/  IMAD.IADD R11, R11, 0x1, R13 ;  /* 0x000000010b0b7824 */ /* 0x000fca00078e020d */
[----:B------:R-:W-:-:S05]  /*07f0*/  LEA.HI.X R19, R10, R19, R11, 0x2, P0 ;  /* 0x000000130a137211 */ /* 0x000fca00000f140b */
[----:B---3--:R0:W-:Y:S01]  /*0800*/  REDG.E.ADD.F32.FTZ.RN.STRONG.GPU desc[UR4][R18.64], R15 ;  /* 0x0000000f120079a6 */ /* 0x0081e2000c12f304 */
[----:B------:R-:W-:Y:S02]  /*0810*/  VIADD R23, R0, 0xc ;  /* 0x0000000c00177836 */ /* 0x000fe40000000000 */
[----:B------:R-:W-:Y:S02]  /*0820*/  IMAD.MOV.U32 R21, RZ, RZ, RZ ;  /* 0x000000ffff157224 */ /* 0x000fe400078e00ff */
[----:B------:R-:W-:-:S07]  /*0830*/  IMAD.MOV.U32 R20, RZ, RZ, R23 ;  /* 0x000000ffff147224 */ /* 0x000fce00078e0017 */
.L_x_82:
[----:B------:R-:W-:Y:S05]  /*0840*/  BSYNC.RECONVERGENT B1 ;  /* 0x0000000000017941 */ /* 0x000fea0003800200 */
.L_x_81:
[----:B------:R-:W-:-:S04]  /*0850*/  ISETP.GE.U32.AND P0, PT, R4, 0xc, PT ;  /* 0x0000000c0400780c */ /* 0x000fc80003f06070 */
[----:B------:R-:W-:-:S13]  /*0860*/  ISETP.GE.U32.AND.EX P0, PT, R24, RZ, PT, P0 ;  /* 0x000000ff1800720c */ /* 0x000fda0003f06100 */
[----:B------:R-:W-:Y:S05]  /*0870*/  @!P0 BRA `(.L_x_80) ;  /* 0x0000000400348947 */ /* 0x000fea0003800000 */
.L_x_83:
[C---:B------:R-:W-:Y:S01]  /*0880*/  LEA R12, P0, R20.reuse, UR6, 0x3 ;  /* 0x00000006140c7c11 */ /* 0x040fe2000f8018ff */
[----:B------:R-:W-:Y:S01]  /*0890*/  IMAD R11, R21, UR8, RZ ;  /* 0x00000008150b7c24 */ /* 0x000fe2000f8e02ff */
[----:B0-----:R-:W0:Y:S02]  /*08a0*/  LDC.64 R18, c[0x0][0x390] ;  /* 0x0000e400ff127b82 */ /* 0x001e240000000a00 */
[C---:B------:R-:W-:Y:S01]  /*08b0*/  LEA.HI.X R13, R20.reuse, UR7, R21, 0x3, P0 ;  /* 0x00000007140d7c11 */ /* 0x040fe200080f1c15 */
[----:B------:R-:W-:Y:S02]  /*08c0*/  IMAD.MOV.U32 R17, RZ, RZ, R5 ;  /* 0x000000ffff117224 */ /* 0x000fe400078e0005 */
[----:B------:R-:W-:-:S03]  /*08d0*/  IMAD R15, R20, UR9, R11 ;  /* 0x00000009140f7c24 */ /* 0x000fc6000f8e020b */
[----:B------:R-:W2:Y:S01]  /*08e0*/  LDG.E.64 R12, desc[UR4][R12.64] ;  /* 0x000000040c0c7981 */ /* 0x000ea2000c1e1b00 */
[----:B------:R-:W-:-:S05]  /*08f0*/  IMAD.WIDE.U32 R10, R20, UR8, R16 ;  /* 0x00000008140a7c25 */ /* 0x000fca000f8e0010 */
[----:B------:R-:W-:Y:S02]  /*0900*/  IADD3 R11, PT, PT, R11, R15, RZ ;  /* 0x0000000f0b0b7210 */ /* 0x000fe40007ffe0ff */
[----:B------:R-:W-:-:S04]  /*0910*/  LEA R14, P0, R10, UR14, 0x2 ;  /* 0x0000000e0a0e7c11 */ /* 0x000fc8000f8010ff */
[----:B------:R-:W-:-:S05]  /*0920*/  LEA.HI.X R15, R10, UR15, R11, 0x2, P0 ;  /* 0x0000000f0a0f7c11 */ /* 0x000fca00080f140b */
[----:B------:R-:W3:Y:S01]  /*0930*/  LDG.E R29, desc[UR4][R14.64] ;  /* 0x000000040e1d7981 */ /* 0x000ee2000c1e1900 */
[C---:B------:R-:W-:Y:S02]  /*0940*/  VIADD R27, R23.reuse, 0x4 ;  /* 0x00000004171b7836 */ /* 0x040fe40000000000 */
[----:B0-----:R-:W-:-:S04]  /*0950*/  IMAD.WIDE R18, R23, 0x8, R18 ;  /* 0x0000000817127825 */ /* 0x001fc800078e0212 */
[----:B--2---:R-:W-:Y:S02]  /*0960*/  IMAD R21, R13, UR8, RZ ;  /* 0x000000080d157c24 */ /* 0x004fe4000f8e02ff */
[----:B------:R-:W-:-:S04]  /*0970*/  IMAD.WIDE.U32 R10, R12, UR8, R16 ;  /* 0x000000080c0a7c25 */ /* 0x000fc8000f8e0010 */
[----:B------:R-:W-:Y:S01]  /*0980*/  IMAD R13, R12, UR9, R21 ;  /* 0x000000090c0d7c24 */ /* 0x000fe2000f8e0215 */
[----:B------:R-:W-:-:S03]  /*0990*/  LEA R20, P0, R10, UR12, 0x2 ;  /* 0x0000000c0a147c11 */ /* 0x000fc6000f8010ff */
[----:B------:R-:W-:Y:S01]  /*09a0*/  IMAD.IADD R13, R11, 0x1, R13 ;  /* 0x000000010b0d7824 */ /* 0x000fe200078e020d */
[----:B------:R-:W-:-:S04]  /*09b0*/  SHF.R.S32.HI R11, RZ, 0x1f, R27 ;  /* 0x0000001fff0b7819 */ /* 0x000fc8000001141b */
[----:B------:R-:W-:Y:S01]  /*09c0*/  LEA.HI.X R21, R10, UR13, R13, 0x2, P0 ;  /* 0x0000000d0a157c11 */ /* 0x000fe200080f140d */
[----:B------:R-:W-:-:S04]  /*09d0*/  IMAD R10, R11, UR8, RZ ;  /* 0x000000080b0a7c24 */ /* 0x000fc8000f8e02ff */
[----:B---3--:R0:W-:Y:S04]  /*09e0*/  REDG.E.ADD.F32.FTZ.RN.STRONG.GPU desc[UR4][R20.64], R29 ;  /* 0x0000001d140079a6 */ /* 0x0081e8000c12f304 */
[----:B------:R-:W2:Y:S01]  /*09f0*/  LDG.E.64 R14, desc[UR4][R18.64+0x20] ;  /* 0x00002004120e7981 */ /* 0x000ea2000c1e1b00 */
[----:B------:R-:W-:-:S04]  /*0a00*/  IMAD.WIDE.U32 R12, R27, UR8, R16 ;  /* 0x000000081b0c7c25 */ /* 0x000fc8000f8e0010 */
[----:B------:R-:W-:Y:S01]  /*0a10*/  IMAD R11, R27, UR9, R10 ;  /* 0x000000091b0b7c24 */ /* 0x000fe2000f8e020a */
[----:B------:R-:W-:-:S03]  /*0a20*/  LEA R10, P0, R12, UR14, 0x2 ;  /* 0x0000000e0c0a7c11 */ /* 0x000fc6000f8010ff */
[----:B------:R-:W-:-:S05]  /*0a30*/  IMAD.IADD R11, R13, 0x1, R11 ;  /* 0x000000010d0b7824 */ /* 0x000fca00078e020b */
[----:B------:R-:W-:-:S05]  /*0a40*/  LEA.HI.X R11, R12, UR15, R11, 0x2, P0 ;  /* 0x0000000f0c0b7c11 */ /* 0x000fca00080f140b */
[----:B------:R1:W3:Y:S01]  /*0a50*/  LDG.E R22, desc[UR4][R10.64] ;  /* 0x000000040a167981 */ /* 0x0002e2000c1e1900 */
[----:B------:R-:W-:-:S04]  /*0a60*/  VIADD R27, R23, 0x8 ;  /* 0x00000008171b7836 */ /* 0x000fc80000000000 */
[----:B-1----:R-:W-:-:S04]  /*0a70*/  IMAD.WIDE.U32 R10, R27, UR8, R16 ;  /* 0x000000081b0a7c25 */ /* 0x002fc8000f8e0010 */
[----:B--2---:R-:W-:Y:S02]  /*0a80*/  IMAD R15, R15, UR8, RZ ;  /* 0x000000080f0f7c24 */ /* 0x004fe4000f8e02ff */
[----:B------:R-:W-:-:S04]  /*0a90*/  IMAD.WIDE.U32 R12, R14, UR8, R16 ;  /* 0x000000080e0c7c25 */ /* 0x000fc8000f8e0010 */
[----:B------:R-:W-:Y:S01]  /*0aa0*/  IMAD R15, R14, UR9, R15 ;  /* 0x000000090e0f7c24 */ /* 0x000fe2000f8e020f */
[----:B0-----:R-:W-:-:S03]  /*0ab0*/  LEA R20, P0, R12, UR12, 0x2 ;  /* 0x0000000c0c147c11 */ /* 0x001fc6000f8010ff */
[----:B------:R-:W-:Y:S01]  /*0ac0*/  IMAD.IADD R15, R13, 0x1, R15 ;  /* 0x000000010d0f7824 */ /* 0x000fe200078e020f */
[----:B------:R-:W-:-:S04]  /*0ad0*/  SHF.R.S32.HI R13, RZ, 0x1f, R27 ;  /* 0x0000001fff0d7819 */ /* 0x000fc8000001141b */
[----:B------:R-:W-:Y:S01]  /*0ae0*/  LEA.HI.X R21, R12, UR13, R15, 0x2, P0 ;  /* 0x0000000d0c157c11 */ /* 0x000fe200080f140f */
[----:B------:R-:W-:-:S04]  /*0af0*/  IMAD R12, R13, UR8, RZ ;  /* 0x000000080d0c7c24 */ /* 0x000fc8000f8e02ff */
[----:B---3--:R0:W-:Y:S04]  /*0b00*/  REDG.E.ADD.F32.FTZ.RN.STRONG.GPU desc[UR4][R20.64], R22 ;  /* 0x00000016140079a6 */ /* 0x0081e8000c12f304 */
[----:B------:R-:W2:Y:S01]  /*0b10*/  LDG.E.64 R14, desc[UR4][R18.64+0x40] ;  /* 0x00004004120e7981 */ /* 0x000ea2000c1e1b00 */
[----:B------:R-:W-:Y:S01]  /*0b20*/  IMAD R27, R27, UR9, R12 ;  /* 0x000000091b1b7c24 */ /* 0x000fe2000f8e020c */
[----:B------:R-:W-:-:S03]  /*0b30*/  LEA R12, P0, R10, UR14, 0x2 ;  /* 0x0000000e0a0c7c11 */ /* 0x000fc6000f8010ff */
[----:B------:R-:W-:-:S05]  /*0b40*/  IMAD.IADD R11, R11, 0x1, R27 ;  /* 0x000000010b0b7824 */ /* 0x000fca00078e021b */
[----:B------:R-:W-:-:S05]  /*0b50*/  LEA.HI.X R13, R10, UR15, R11, 0x2, P0 ;  /* 0x0000000f0a0d7c11 */ /* 0x000fca00080f140b */
[----:B------:R-:W3:Y:S01]  /*0b60*/  LDG.E R27, desc[UR4][R12.64] ;  /* 0x000000040c1b7981 */ /* 0x000ee2000c1e1900 */
[----:B0-----:R-:W-:Y:S02]  /*0b70*/  VIADD R21, R23, 0xc ;  /* 0x0000000c17157836 */ /* 0x001fe40000000000 */
[----:B--2---:R-:W-:Y:S02]  /*0b80*/  IMAD R15, R15, UR8, RZ ;  /* 0x000000080f0f7c24 */ /* 0x004fe4000f8e02ff */
[----:B------:R-:W-:-:S04]  /*0b90*/  IMAD.WIDE.U32 R10, R14, UR8, R16 ;  /* 0x000000080e0a7c25 */ /* 0x000fc8000f8e0010 */
[----:B------:R-:W-:Y:S01]  /*0ba0*/  IMAD R15, R14, UR9, R15 ;  /* 0x000000090e0f7c24 */ /* 0x000fe2000f8e020f */
[----:B------:R-:W-:-:S04]  /*0bb0*/  LEA R14, P0, R10, UR12, 0x2 ;  /* 0x0000000c0a0e7c11 */ /* 0x000fc8000f8010ff */
[----:B------:R-:W-:Y:S02]  /*0bc0*/  IADD3 R15, PT, PT, R11, R15, RZ ;  /* 0x0000000f0b0f7210 */ /* 0x000fe40007ffe0ff */
[----:B------:R-:W-:Y:S02]  /*0bd0*/  SHF.R.S32.HI R11, RZ, 0x1f, R21 ;  /* 0x0000001fff0b7819 */ /* 0x000fe40000011415 */
[----:B------:R-:W-:-:S03]  /*0be0*/  LEA.HI.X R15, R10, UR13, R15, 0x2, P0 ;  /* 0x0000000d0a0f7c11 */ /* 0x000fc600080f140f */
[----:B------:R-:W-:Y:S02]  /*0bf0*/  IMAD R20, R11, UR8, RZ ;  /* 0x000000080b147c24 */ /* 0x000fe4000f8e02ff */
[----:B---3--:R0:W-:Y:S04]  /*0c00*/  REDG.E.ADD.F32.FTZ.RN.STRONG.GPU desc[UR4][R14.64], R27 ;  /* 0x0000001b0e0079a6 */ /* 0x0081e8000c12f304 */
[----:B------:R-:W2:Y:S01]  /*0c10*/  LDG.E.64 R18, desc[UR4][R18.64+0x60] ;  /* 0x0000600412127981 */ /* 0x000ea2000c1e1b00 */
[----:B------:R-:W-:-:S04]  /*0c20*/  IMAD.WIDE.U32 R10, R21, UR8, R16 ;  /* 0x00000008150a7c25 */ /* 0x000fc8000f8e0010 */
[----:B------:R-:W-:Y:S01]  /*0c30*/  IMAD R21, R21, UR9, R20 ;  /* 0x0000000915157c24 */ /* 0x000fe2000f8e0214 */
[----:B------:R-:W-:-:S03]  /*0c40*/  LEA R12, P0, R10, UR14, 0x2 ;  /* 0x0000000e0a0c7c11 */ /* 0x000fc6000f8010ff */
[----:B------:R-:W-:-:S05]  /*0c50*/  IMAD.IADD R11, R11, 0x1, R21 ;  /* 0x000000010b0b7824 */ /* 0x000fca00078e0215 */
[----:B------:R-:W-:-:S06]  /*0c60*/  LEA.HI.X R13, R10, UR15, R11, 0x2, P0 ;  /* 0x0000000f0a0d7c11 */ /* 0x000fcc00080f140b */
[----:B------:R-:W3:Y:S01]  /*0c70*/  LDG.E R13, desc[UR4][R12.64] ;  /* 0x000000040c0d7981 */ /* 0x000ee2000c1e1900 */
[----:B------:R-:W-:-:S04]  /*0c80*/  VIADD R23, R23, 0x10 ;  /* 0x0000001017177836 */ /* 0x000fc80000000000 */
[----:B------:R-:W-:Y:S02]  /*0c90*/  IMAD.MOV.U32 R20, RZ, RZ, R23 ;  /* 0x000000ffff147224 */ /* 0x000fe400078e0017 */
[----:B--2---:R-:W-:Y:S02]  /*0ca0*/  IMAD R21, R19, UR8, RZ ;  /* 0x0000000813157c24 */ /* 0x004fe4000f8e02ff */
[----:B------:R-:W-:-:S04]  /*0cb0*/  IMAD.WIDE.U32 R10, R18, UR8, R16 ;  /* 0x00000008120a7c25 */ /* 0x000fc8000f8e0010 */
[----:B------:R-:W-:Y:S01]  /*0cc0*/  IMAD R21, R18, UR9, R21 ;  /* 0x0000000912157c24 */ /* 0x000fe2000f8e0215 */
[----:B0-----:R-:W-:-:S03]  /*0cd0*/  LEA R14, P0, R10, UR12, 0x2 ;  /* 0x0000000c0a0e7c11 */ /* 0x001fc6000f8010ff */
[----:B------:R-:W-:Y:S01]  /*0ce0*/  IMAD.IADD R11, R11, 0x1, R21 ;  /* 0x000000010b0b7824 */ /* 0x000fe200078e0215 */
[----:B------:R-:W-:-:S04]  /*0cf0*/  SHF.R.S32.HI R21, RZ, 0x1f, R23 ;  /* 0x0000001fff157819 */ /* 0x000fc80000011417 */
[----:B------:R-:W-:Y:S02]  /*0d00*/  LEA.HI.X R15, R10, UR13, R11, 0x2, P0 ;  /* 0x0000000d0a0f7c11 */ /* 0x000fe400080f140b */
[----:B------:R-:W-:-:S03]  /*0d10*/  ISETP.GE.U32.AND P0, PT, R23, R8, PT ;  /* 0x000000081700720c */ /* 0x000fc60003f06070 */
[----:B---3--:R1:W-:Y:S01]  /*0d20*/  REDG.E.ADD.F32.FTZ.RN.STRONG.GPU desc[UR4][R14.64], R13 ;  /* 0x0000000d0e0079a6 */ /* 0x0083e2000c12f304 */
[----:B------:R-:W-:-:S13]  /*0d30*/  ISETP.GE.AND.EX P0, PT, R21, R9, PT, P0 ;  /* 0x000000091500720c */ /* 0x000fda0003f06300 */
[----:B-1----:R-:W-:Y:S05]  /*0d40*/  @!P0 BRA `(.L_x_83) ;  /* 0xfffffff800cc8947 */ /* 0x002fea000383ffff */
.L_x_80:
[----:B------:R-:W-:Y:S05]  /*0d50*/  BSYNC.RECONVERGENT B0 ;  /* 0x0000000000007941 */ /* 0x000fea0003800200 */
.L_x_79:
[----:B------:R-:W1:Y:S01]  /*0d60*/  LDCU.64 UR10, c[0x0][0x3a8] ;  /* 0x00007500ff0a77ac */ /* 0x000e620008000a00 */
[----:B------:R-:W-:-:S04]  /*0d70*/  LEA.HI R16, R2, R25, RZ, 0x1e ;  /* 0x0000001902107211 */ /* 0x000fc800078ff0ff */
[--C-:B------:R-:W-:Y:S01]  /*0d80*/  SHF.R.S32.HI R5, RZ, 0x1f, R16.reuse ;  /* 0x0000001fff057819 */ /* 0x100fe20000011410 */
[----:B------:R-:W-:Y:S01]  /*0d90*/  IMAD.MOV.U32 R25, RZ, RZ, R16 ;  /* 0x000000ffff197224 */ /* 0x000fe200078e0010 */
[----:B-1----:R-:W-:-:S04]  /*0da0*/  ISETP.GE.U32.AND P0, PT, R16, UR10, PT ;  /* 0x0000000a10007c0c */ /* 0x002fc8000bf06070 */
[----:B------:R-:W-:-:S13]  /*0db0*/  ISETP.GE.AND.EX P0, PT, R5, UR11, PT, P0 ;  /* 0x0000000b05007c0c */ /* 0x000fda000bf06300 */
[----:B------:R-:W-:Y:S05]  /*0dc0*/  @!P0 BRA `(.L_x_84) ;  /* 0xfffffff4005c8947 */ /* 0x000fea000383ffff */
[----:B------:R-:W-:Y:S05]  /*0dd0*/  EXIT ;  /* 0x000000000000794d */ /* 0x000fea0003800000 */
.L_x_85:
        /* <DEDUP_REMOVED lines=10> */
.L_x_99:


//--------------------- .text._Z17LookupTableV2GradIfLi128ELi8ELi8EEvPT_PKS0_PKllll --------------------------
	.section	.text._Z17LookupTableV2GradIfLi128ELi8ELi8EEvPT_PKS0_PKllll,"ax",@progbits
	.align	128
        .global         _Z17LookupTableV2GradIfLi128ELi8ELi8EEvPT_PKS0_PKllll
        .type           _Z17LookupTableV2GradIfLi128ELi8ELi8EEvPT_PKS0_PKllll,@function
        .size           _Z17LookupTableV2GradIfLi128ELi8ELi8EEvPT_PKS0_PKllll,(.L_x_100 - _Z17LookupTableV2GradIfLi128ELi8ELi8EEvPT_PKS0_PKllll)
        .other          _Z17LookupTableV2GradIfLi128ELi8ELi8EEvPT_PKS0_PKllll,@"STO_CUDA_ENTRY STV_DEFAULT"
_Z17LookupTableV2GradIfLi128ELi8ELi8EEvPT_PKS0_PKllll:
.text._Z17LookupTableV2GradIfLi128ELi8ELi8EEvPT_PKS0_PKllll:
        /* <DEDUP_REMOVED lines=10> */
[----:B------:R-:W1:Y:S01]  /*00a0*/  LDC.64 R6, c[0x0][0x3a8] ;  /* 0x0000ea00ff067b82 */ /* 0x000e620000000a00 */
[----:B------:R-:W2:Y:S01]  /*00b0*/  LDCU.64 UR4, c[0x0][0x358] ;  /* 0x00006b00ff0477ac */ /* 0x000ea20008000a00 */
[----:B0-----:R-:W-:-:S04]  /*00c0*/  LOP3.LUT R3, RZ, R0, RZ, 0x33, !PT ;  /* 0x00000000ff037212 */ /* 0x001fc800078e33ff */
[----:B-1----:R-:W-:-:S04]  /*00d0*/  IADD3 R2, P0, PT, R3, R6, RZ ;  /* 0x0000000603027210 */ /* 0x002fc80007f1e0ff */
[----:B------:R-:W-:Y:S01]  /*00e0*/  IADD3.X R3, PT, PT, R7, -0x1, RZ, P0, !PT ;  /* 0xffffffff07037810 */ /* 0x000fe200007fe4ff */
[----:B------:R-:W-:-:S03]  /*00f0*/  IMAD.MOV.U32 R7, RZ, RZ, R4 ;  /* 0x000000ffff077224 */ /* 0x000fc600078e0004 */
[----:B------:R-:W-:-:S05]  /*0100*/  SHF.R.U64 R22, R2, 0x7, R3 ;  /* 0x0000000702167819 */ /* 0x000fca0000001203 */
[----:B------:R-:W-:-:S05]  /*0110*/  VIADD R22, R22, 0x1 ;  /* 0x0000000116167836 */ /* 0x000fca0000000000 */
[C---:B------:R-:W-:Y:S02]  /*0120*/  LOP3.LUT R6, R22.reuse, 0xf, RZ, 0xc0, !PT ;  /* 0x0000000f16067812 */ /* 0x040fe400078ec0ff */
[----:B--2---:R-:W-:-:S07]  /*0130*/  LOP3.LUT R22, R22, 0x7, RZ, 0xc0, !PT ;  /* 0x0000000716167812 */ /* 0x004fce00078ec0ff */
.L_x_95:
[----:B------:R-:W0:Y:S01]  /*0140*/  LDC.64 R8, c[0x0][0x3a8] ;  /* 0x0000ea00ff087b82 */ /* 0x000e220000000a00 */
[----:B------:R-:W-:Y:S01]  /*0150*/  BSSY.RECONVERGENT B0, `(.L_x_86) ;  /* 0x000013a000007945 */ /* 0x000fe20003800200 */
[----:B0-----:R-:W-:-:S04]  /*0160*/  ISETP.GE.U32.AND P0, PT, R0, R8, PT ;  /* 0x000000080000720c */ /* 0x001fc80003f06070 */
[----:B------:R-:W-:-:S13]  /*0170*/  ISETP.GE.AND.EX P0, PT, RZ, R9, PT, P0 ;  /* 0x00000009ff00720c */ /* 0x000fda0003f06300 */
[----:B-12345:R-:W-:Y:S05]  /*0180*/  @P0 BRA `(.L_x_87) ;  /* 0x0000001000d80947 */ /* 0x03efea0003800000 */
[----:B------:R-:W0:Y:S02]  /*0190*/  LDCU.64 UR6, c[0x0][0x390] ;  /* 0x00007200ff0677ac */ /* 0x000e240008000a00 */
[----:B0-----:R-:W-:-:S04]  /*01a0*/  LEA R10, P0, R7, UR6, 0x3 ;  /* 0x00000006070a7c11 */ /* 0x001fc8000f8018ff */
[----:B------:R-:W-:-:S06]  /*01b0*/  LEA.HI.X R11, R7, UR7, R5, 0x3, P0 ;  /* 0x00000007070b7c11 */ /* 0x000fcc00080f1c05 */
[----:B------:R-:W5:Y:S01]  /*01c0*/  LDG.E.64 R10, desc[UR4][R10.64] ;  /* 0x000000040a0a7981 */ /* 0x000f62000c1e1b00 */
[----:B------:R-:W-:Y:S01]  /*01d0*/  ISETP.GE.U32.AND P1, PT, R2, 0x780, PT ;  /* 0x000007800200780c */ /* 0x000fe20003f26070 */
[----:B------:R-:W-:Y:S01]  /*01e0*/  BSSY.RECONVERGENT B1, `(.L_x_88) ;  /* 0x0000050000017945 */ /* 0x000fe20003800200 */
[----:B------:R-:W-:Y:S01]  /*01f0*/  ISETP.NE.U32.AND P0, PT, R6, RZ, PT ;  /* 0x000000ff0600720c */ /* 0x000fe20003f05070 */
[----:B------:R-:W-:Y:S01]  /*0200*/  IMAD.MOV.U32 R24, RZ, RZ, R0 ;  /* 0x000000ffff187224 */ /* 0x000fe200078e0000 */
[----:B------:R-:W-:Y:S01]  /*0210*/  ISETP.GE.U32.AND.EX P1, PT, R3, RZ, PT, P1 ;  /* 0x000000ff0300720c */ /* 0x000fe20003f26110 */
[----:B------:R-:W-:Y:S01]  /*0220*/  IMAD.MOV.U32 R25, RZ, RZ, RZ ;  /* 0x000000ffff197224 */ /* 0x000fe200078e00ff */
[----:B------:R-:W-:-:S11]  /*0230*/  ISETP.NE.AND.EX P0, PT, RZ, RZ, PT, P0 ;  /* 0x000000ffff00720c */ /* 0x000fd60003f05300 */
[----:B------:R-:W-:Y:S05]  /*0240*/  @!P1 BRA `(.L_x_89) ;  /* 0x0000000400249947 */ /* 0x000fea0003800000 */
[----:B------:R-:W0:Y:S01]  /*0250*/  LDCU.128 UR8, c[0x0][0x380] ;  /* 0x00007000ff0877ac */ /* 0x000e220008000c00 */
[-C--:B------:R-:W-:Y:S01]  /*0260*/  IMAD R16, R5, R8.reuse, RZ ;  /* 0x0000000805107224 */ /* 0x080fe200078e02ff */
[----:B------:R-:W-:Y:S01]  /*0270*/  SHF.R.U64 R18, R2, 0x7, R3 ;  /* 0x0000000702127819 */ /* 0x000fe20000001203 */
[----:B------:R-:W-:Y:S02]  /*0280*/  IMAD.MOV.U32 R14, RZ, RZ, R0 ;  /* 0x000000ffff0e7224 */ /* 0x000fe400078e0000 */
[----:B------:R-:W-:Y:S02]  /*0290*/  HFMA2 R25, -RZ, RZ, 0, 0 ;  /* 0x00000000ff197431 */ /* 0x000fe400000001ff */
[----:B------:R-:W-:Y:S02]  /*02a0*/  IMAD.MOV.U32 R15, RZ, RZ, RZ ;  /* 0x000000ffff0f7224 */ /* 0x000fe400078e00ff */
[-C--:B-----5:R-:W-:Y:S02]  /*02b0*/  IMAD R17, R11, R8.reuse, RZ ;  /* 0x000000080b117224 */ /* 0x0a0fe400078e02ff */
[----:B------:R-:W-:-:S04]  /*02c0*/  IMAD.WIDE.U32 R12, R7, R8, R14 ;  /* 0x00000008070c7225 */ /* 0x000fc800078e000e */
[----:B------:R-:W-:Y:S02]  /*02d0*/  IMAD R21, R7, R9, R16 ;  /* 0x0000000907157224 */ /* 0x000fe400078e0210 */
[----:B------:R-:W-:Y:S01]  /*02e0*/  IMAD.WIDE.U32 R14, R10, R8, R14 ;  /* 0x000000080a0e7225 */ /* 0x000fe200078e000e */
[----:B0-----:R-:W-:-:S03]  /*02f0*/  LEA R19, P1, R12, UR10, 0x2 ;  /* 0x0000000a0c137c11 */ /* 0x001fc6000f8210ff */
[----:B------:R-:W-:Y:S01]  /*0300*/  IMAD R23, R10, R9, R17 ;  /* 0x000000090a177224 */ /* 0x000fe200078e0211 */
[----:B------:R-:W-:Y:S01]  /*0310*/  IADD3 R17, P3, PT, R18, 0x1, RZ ;  /* 0x0000000112117810 */ /* 0x000fe20007f7e0ff */
[----:B------:R-:W-:Y:S01]  /*0320*/  IMAD.IADD R21, R13, 0x1, R21 ;  /* 0x000000010d157824 */ /* 0x000fe200078e0215 */
[----:B------:R-:W-:Y:S01]  /*0330*/  LEA R18, P2, R14, UR8, 0x2 ;  /* 0x000000080e127c11 */ /* 0x000fe2000f8410ff */
[----:B------:R-:W-:Y:S01]  /*0340*/  IMAD.IADD R13, R15, 0x1, R23 ;  /* 0x000000010f0d7824 */ /* 0x000fe200078e0217 */
[----:B------:R-:W-:Y:S01]  /*0350*/  LEA.HI.X R16, R3, RZ, RZ, 0x19, P3 ;  /* 0x000000ff03107211 */ /* 0x000fe200018fccff */
[----:B------:R-:W-:Y:S01]  /*0360*/  IMAD.MOV.U32 R24, RZ, RZ, R0 ;  /* 0x000000ffff187224 */ /* 0x000fe200078e0000 */
[----:B------:R-:W-:Y:S02]  /*0370*/  LEA.HI.X R12, R12, UR11, R21, 0x2, P1 ;  /* 0x0000000b0c0c7c11 */ /* 0x000fe400088f1415 */
[----:B------:R-:W-:Y:S02]  /*0380*/  LEA.HI.X R14, R14, UR9, R13, 0x2, P2 ;  /* 0x000000090e0e7c11 */ /* 0x000fe400090f140d */
[----:B------:R-:W-:-:S02]  /*0390*/  IADD3 R19, P1, PT, R19, 0x1000, RZ ;  /* 0x0000100013137810 */ /* 0x000fc40007f3e0ff */
[----:B------:R-:W-:Y:S02]  /*03a0*/  IADD3 R18, P2, PT, R18, 0x1000, RZ ;  /* 0x0000100012127810 */ /* 0x000fe40007f5e0ff */
[----:B------:R-:W-:Y:S01]  /*03b0*/  LOP3.LUT R17, R17, 0xfffffff0, RZ, 0xc0, !PT ;  /* 0xfffffff011117812 */ /* 0x000fe200078ec0ff */
[----:B------:R-:W-:Y:S01]  /*03c0*/  IMAD.X R20, RZ, RZ, R12, P1 ;  /* 0x000000ffff147224 */ /* 0x000fe200008e060c */
[----:B------:R-:W-:Y:S01]  /*03d0*/  LOP3.LUT R16, R16, 0x3ffffff, RZ, 0xc0, !PT ;  /* 0x03ffffff10107812 */ /* 0x000fe200078ec0ff */
[----:B------:R-:W-:-:S08]  /*03e0*/  IMAD.X R21, RZ, RZ, R14, P2 ;  /* 0x000000ffff157224 */ /* 0x000fd000010e060e */
.L_x_90:
[----:B------:R-:W-:Y:S02]  /*03f0*/  IMAD.MOV.U32 R12, RZ, RZ, R19 ;  /* 0x000000ffff0c7224 */ /* 0x000fe400078e0013 */
[----:B------:R-:W-:-:S05]  /*0400*/  IMAD.MOV.U32 R13, RZ, RZ, R20 ;  /* 0x000000ffff0d7224 */ /* 0x000fca00078e0014 */
[----:B--2---:R-:W2:Y:S01]  /*0410*/  LDG.E R19, desc[UR4][R12.64+-0x1000] ;  /* 0xfff000040c137981 */ /* 0x004ea2000c1e1900 */
[----:B------:R-:W-:Y:S02]  /*0420*/  IMAD.MOV.U32 R14, RZ, RZ, R18 ;  /* 0x000000ffff0e7224 */ /* 0x000fe400078e0012 */
[----:B------:R-:W-:-:S05]  /*0430*/  IMAD.MOV.U32 R15, RZ, RZ, R21 ;  /* 0x000000ffff0f7224 */ /* 0x000fca00078e0015 */
[----:B--2---:R0:W-:Y:S04]  /*0440*/  REDG.E.ADD.F32.FTZ.RN.STRONG.GPU desc[UR4][R14.64+-0x1000], R19 ;  /* 0xfff000130e0079a6 */ /* 0x0041e8000c12f304 */
[----:B------:R-:W2:Y:S04]  /*0450*/  LDG.E R21, desc[UR4][R12.64+-0xe00] ;  /* 0xfff200040c157981 */ /* 0x000ea8000c1e1900 */
[----:B--2---:R1:W-:Y:S04]  /*0460*/  REDG.E.ADD.F32.FTZ.RN.STRONG.GPU desc[UR4][R14.64+-0xe00], R21 ;  /* 0xfff200150e0079a6 */ /* 0x0043e8000c12f304 */
[----:B------:R-:W2:Y:S04]  /*0470*/  LDG.E R23, desc[UR4][R12.64+-0xc00] ;  /* 0xfff400040c177981 */ /* 0x000ea8000c1e1900 */
[----:B--2---:R2:W-:Y:S04]  /*0480*/  REDG.E.ADD.F32.FTZ.RN.STRONG.GPU desc[UR4][R14.64+-0xc00], R23 ;  /* 0xfff400170e0079a6 */ /* 0x0045e8000c12f304 */
[----:B------:R-:W3:Y:S04]  /*0490*/  LDG.E R27, desc[UR4][R12.64+-0xa00] ;  /* 0xfff600040c1b7981 */ /* 0x000ee8000c1e1900 */
[----:B---3--:R3:W-:Y:S04]  /*04a0*/  REDG.E.ADD.F32.FTZ.RN.STRONG.GPU desc[UR4][R14.64+-0xa00], R27 ;  /* 0xfff6001b0e0079a6 */ /* 0x0087e8000c12f304 */
[----:B------:R-:W4:Y:S04]  /*04b0*/  LDG.E R29, desc[UR4][R12.64+-0x800] ;  /* 0xfff800040c1d7981 */ /* 0x000f28000c1e1900 */
[----:B----4-:R4:W-:Y:S04]  /*04c0*/  REDG.E.ADD.F32.FTZ.RN.STRONG.GPU desc[UR4][R14.64+-0x800], R29 ;  /* 0xfff8001d0e0079a6 */ /* 0x0109e8000c12f304 */
[----:B------:R-:W5:Y:S04]  /*04d0*/  LDG.E R18, desc[UR4][R12.64+-0x600] ;  /* 0xfffa00040c127981 */ /* 0x000f68000c1e1900 */
[----:B-----5:R5:W-:Y:S04]  /*04e0*/  REDG.E.ADD.F32.FTZ.RN.STRONG.GPU desc[UR4][R14.64+-0x600], R18 ;  /* 0xfffa00120e0079a6 */ /* 0x020be8000c12f304 */
[----:B0-----:R-:W2:Y:S04]  /*04f0*/  LDG.E R19, desc[UR4][R12.64+-0x400] ;  /* 0xfffc00040c137981 */ /* 0x001ea8000c1e1900 */
[----:B--2---:R0:W-:Y:S04]  /*0500*/  REDG.E.ADD.F32.FTZ.RN.STRONG.GPU desc[UR4][R14.64+-0x400], R19 ;  /* 0xfffc00130e0079a6 */ /* 0x0041e8000c12f304 */
[----:B-1----:R-:W2:Y:S04]  /*0510*/  LDG.E R21, desc[UR4][R12.64+-0x200] ;  /* 0xfffe00040c157981 */ /* 0x002ea8000c1e1900 */
[----:B--2---:R1:W-:Y:S04]  /*0520*/  REDG.E.ADD.F32.FTZ.RN.STRONG.GPU desc[UR4][R14.64+-0x200], R21 ;  /* 0xfffe00150e0079a6 */ /* 0x0043e8000c12f304 */
[----:B------:R-:W2:Y:S04]  /*0530*/  LDG.E R23, desc[UR4][R12.64] ;  /* 0x000000040c177981 */ /* 0x000ea8000c1e1900 */
[----:B--2---:R2:W-:Y:S04]  /*0540*/  REDG.E.ADD.F32.FTZ.RN.STRONG.GPU desc[UR4][R14.64], R23 ;  /* 0x000000170e0079a6 */ /* 0x0045e8000c12f304 */
[----:B---3--:R-:W3:Y:S04]  /*0550*/  LDG.E R27, desc[UR4][R12.64+0x200] ;  /* 0x000200040c1b7981 */ /* 0x008ee8000c1e1900 */
[----:B---3--:R3:W-:Y:S04]  /*0560*/  REDG.E.ADD.F32.FTZ.RN.STRONG.GPU desc[UR4][R14.64+0x200], R27 ;  /* 0x0002001b0e0079a6 */ /* 0x0087e8000c12f304 */
[----:B----4-:R-:W4:Y:S04]  /*0570*/  LDG.E R29, desc[UR4][R12.64+0x400] ;  /* 0x000400040c1d7981 */ /* 0x010f28000c1e1900 */
[----:B----4-:R-:W-:Y:S04]  /*0580*/  REDG.E.ADD.F32.FTZ.RN.STRONG.GPU desc[UR4][R14.64+0x400], R29 ;  /* 0x0004001d0e0079a6 */ /* 0x010fe8000c12f304 */
[----:B-----5:R-:W4:Y:S04]  /*0590*/  LDG.E R18, desc[UR4][R12.64+0x600] ;  /* 0x000600040c127981 */ /* 0x020f28000c1e1900 */
[----:B----4-:R-:W-:Y:S04]  /*05a0*/  REDG.E.ADD.F32.FTZ.RN.STRONG.GPU desc[UR4][R14.64+0x600], R18 ;  /* 0x000600120e0079a6 */ /* 0x010fe8000c12f304 */
[----:B0-----:R-:W4:Y:S04]  /*05b0*/  LDG.E R19, desc[UR4][R12.64+0x800] ;  /* 0x000800040c137981 */ /* 0x001f28000c1e1900 */
[----:B----4-:R0:W-:Y:S04]  /*05c0*/  REDG.E.ADD.F32.FTZ.RN.STRONG.GPU desc[UR4][R14.64+0x800], R19 ;  /* 0x000800130e0079a6 */ /* 0x0101e8000c12f304 */
[----:B-1----:R-:W4:Y:S04]  /*05d0*/  LDG.E R21, desc[UR4][R12.64+0xa00] ;  /* 0x000a00040c157981 */ /* 0x002f28000c1e1900 */
[----:B----4-:R1:W-:Y:S04]  /*05e0*/  REDG.E.ADD.F32.FTZ.RN.STRONG.GPU desc[UR4][R14.64+0xa00], R21 ;  /* 0x000a00150e0079a6 */ /* 0x0103e8000c12f304 */
[----:B--2---:R-:W2:Y:S01]  /*05f0*/  LDG.E R23, desc[UR4][R12.64+0xc00] ;  /* 0x000c00040c177981 */ /* 0x004ea2000c1e1900 */
[----:B------:R-:W-:-:S04]  /*0600*/  IADD3 R17, P1, PT, R17, -0x10, RZ ;  /* 0xfffffff011117810 */ /* 0x000fc80007f3e0ff */
[----:B------:R-:W-:Y:S02]  /*0610*/  IADD3.X R16, PT, PT, R16, -0x1, RZ, P1, !PT ;  /* 0xffffffff10107810 */ /* 0x000fe40000ffe4ff */
[----:B------:R-:W-:-:S04]  /*0620*/  ISETP.NE.U32.AND P1, PT, R17, RZ, PT ;  /* 0x000000ff1100720c */ /* 0x000fc80003f25070 */
[----:B------:R-:W-:Y:S01]  /*0630*/  ISETP.NE.AND.EX P1, PT, R16, RZ, PT, P1 ;  /* 0x000000ff1000720c */ /* 0x000fe20003f25310 */
[----:B--2---:R2:W-:Y:S04]  /*0640*/  REDG.E.ADD.F32.FTZ.RN.STRONG.GPU desc[UR4][R14.64+0xc00], R23 ;  /* 0x000c00170e0079a6 */ /* 0x0045e8000c12f304 */
[----:B---3--:R-:W3:Y:S01]  /*0650*/  LDG.E R27, desc[UR4][R12.64+0xe00] ;  /* 0x000e00040c1b7981 */ /* 0x008ee2000c1e1900 */
[----:B0-----:R-:W-:Y:S02]  /*0660*/  IADD3 R19, P3, PT, R12, 0x2000, RZ ;  /* 0x000020000c137810 */ /* 0x001fe40007f7e0ff */
[----:B------:R-:W-:Y:S02]  /*0670*/  IADD3 R18, P4, PT, R14, 0x2000, RZ ;  /* 0x000020000e127810 */ /* 0x000fe40007f9e0ff */
[----:B------:R-:W-:Y:S01]  /*0680*/  IADD3 R24, P2, PT, R24, 0x800, RZ ;  /* 0x0000080018187810 */ /* 0x000fe20007f5e0ff */
[----:B------:R-:W-:-:S02]  /*0690*/  IMAD.X R20, RZ, RZ, R13, P3 ;  /* 0x000000ffff147224 */ /* 0x000fc400018e060d */
[----:B-1----:R-:W-:Y:S01]  /*06a0*/  IMAD.X R21, RZ, RZ, R15, P4 ;  /* 0x000000ffff157224 */ /* 0x002fe200020e060f */
[----:B------:R-:W-:Y:S01]  /*06b0*/  IADD3.X R25, PT, PT, RZ, R25, RZ, P2, !PT ;  /* 0x00000019ff197210 */ /* 0x000fe200017fe4ff */
[----:B---3--:R2:W-:Y:S01]  /*06c0*/  REDG.E.ADD.F32.FTZ.RN.STRONG.GPU desc[UR4][R14.64+0xe00], R27 ;  /* 0x000e001b0e0079a6 */ /* 0x0085e2000c12f304 */
[----:B------:R-:W-:Y:S07]  /*06d0*/  @P1 BRA `(.L_x_90) ;  /* 0xfffffffc00441947 */ /* 0x000fee000383ffff */
.L_x_89:
[----:B------:R-:W-:Y:S05]  /*06e0*/  BSYNC.RECONVERGENT B1 ;  /* 0x0000000000017941 */ /* 0x000fea0003800200 */
.L_x_88:
[----:B------:R-:W-:Y:S05]  /*06f0*/  @!P0 BRA `(.L_x_87) ;  /* 0x0000000c007c8947 */ /* 0x000fea0003800000 */
[----:B------:R-:W-:Y:S01]  /*0700*/  IADD3 R12, P0, PT, R6, -0x1, RZ ;  /* 0xffffffff060c7810 */ /* 0x000fe20007f1e0ff */
[----:B------:R-:W-:Y:S03]  /*0710*/  BSSY.RECONVERGENT B1, `(.L_x_91) ;  /* 0x000006c000017945 */ /* 0x000fe60003800200 */
[----:B------:R-:W-:Y:S01]  /*0720*/  ISETP.GE.U32.AND P1, PT, R12, 0x7, PT ;  /* 0x000000070c00780c */ /* 0x000fe20003f26070 */
[----:B------:R-:W-:Y:S01]  /*0730*/  IMAD.X R12, RZ, RZ, -0x1, P0 ;  /* 0xffffffffff0c7424 */ /* 0x000fe200000e06ff */
[----:B------:R-:W-:-:S04]  /*0740*/  ISETP.NE.U32.AND P0, PT, R22, RZ, PT ;  /* 0x000000ff1600720c */ /* 0x000fc80003f05070 */
[----:B------:R-:W-:Y:S02]  /*0750*/  ISETP.GE.U32.AND.EX P1, PT, R12, RZ, PT, P1 ;  /* 0x000000ff0c00720c */ /* 0x000fe40003f26110 */
[----:B------:R-:W-:-:S11]  /*0760*/  ISETP.NE.AND.EX P0, PT, RZ, RZ, PT, P0 ;  /* 0x000000ffff00720c */ /* 0x000fd60003f05300 */
[----:B------:R-:W-:Y:S05]  /*0770*/  @!P1 BRA `(.L_x_92) ;  /* 0x0000000400949947 */ /* 0x000fea0003800000 */
[----:B------:R-:W0:Y:S01]  /*0780*/  LDCU.128 UR8, c[0x0][0x380] ;  /* 0x00007000ff0877ac */ /* 0x000e220008000c00 */
[----:B------:R-:W-:-:S04]  /*0790*/  IMAD R12, R5, R8, RZ ;  /* 0x00000008050c7224 */ /* 0x000fc800078e02ff */
[C---:B--2---:R-:W-:Y:S02]  /*07a0*/  IMAD R23, R7.reuse, R9, R12 ;  /* 0x0000000907177224 */ /* 0x044fe400078e020c */
[----:B------:R-:W-:-:S04]  /*07b0*/  IMAD.WIDE.U32 R12, R7, R8, R24 ;  /* 0x00000008070c7225 */ /* 0x000fc800078e0018 */
[----:B------:R-:W-:Y:S01]  /*07c0*/  IMAD.IADD R13, R23, 0x1, R13 ;  /* 0x00000001170d7824 */ /* 0x000fe200078e020d */
[----:B0-----:R-:W-:-:S04]  /*07d0*/  LEA R16, P1, R12, UR10, 0x2 ;  /* 0x0000000a0c107c11 */ /* 0x001fc8000f8210ff */
[----:B------:R-:W-:-:S06]  /*07e0*/  LEA.HI.X R17, R12, UR11, R13, 0x2, P1 ;  /* 0x0000000b0c117c11 */ /* 0x000fcc00088f140d */
[----:B------:R-:W2:Y:S01]  /*07f0*/  LDG.E R17, desc[UR4][R16.64] ;  /* 0x0000000410117981 */ /* 0x000ea2000c1e1900 */
[-C--:B-----5:R-:W-:Y:S02]  /*0800*/  IMAD R12, R11, R8.reuse, RZ ;  /* 0x000000080b0c7224 */ /* 0x0a0fe400078e02ff */
[----:B------:R-:W-:Y:S02]  /*0810*/  VIADD R20, R24, 0x80 ;  /* 0x0000008018147836 */ /* 0x000fe40000000000 */
[----:B------:R-:W-:Y:S02]  /*0820*/  IMAD.MOV.U32 R21, RZ, RZ, RZ ;  /* 0x000000ffff157224 */ /* 0x000fe400078e00ff */
[----:B------:R-:W-:-:S04]  /*0830*/  IMAD.WIDE.U32 R14, R10, R8, R24 ;  /* 0x000000080a0e7225 */ /* 0x000fc800078e0018 */
[----:B------:R-:W-:Y:S01]  /*0840*/  IMAD R25, R10, R9, R12 ;  /* 0x000000090a197224 */ /* 0x000fe200078e020c */
[----:B------:R-:W-:Y:S01]  /*0850*/  LEA R28, P1, R14, UR8, 0x2 ;  /* 0x000000080e1c7c11 */ /* 0x000fe2000f8210ff */
[----:B------:R-:W-:-:S04]  /*0860*/  IMAD.WIDE.U32 R12, R7, R8, R20 ;  /* 0x00000008070c7225 */ /* 0x000fc800078e0014 */
[----:B------:R-:W-:Y:S01]  /*0870*/  IMAD.IADD R15, R25, 0x1, R15 ;  /* 0x00000001190f7824 */ /* 0x000fe200078e020f */
[----:B------:R-:W-:Y:S01]  /*0880*/  LEA R26, P2, R12, UR10, 0x2 ;  /* 0x0000000a0c1a7c11 */ /* 0x000fe2000f8410ff */
[----:B------:R-:W-:-:S03]  /*0890*/  IMAD.IADD R13, R23, 0x1, R13 ;  /* 0x00000001170d7824 */ /* 0x000fc600078e020d */
[----:B------:R-:W-:Y:S02]  /*08a0*/  LEA.HI.X R29, R14, UR9, R15, 0x2, P1 ;  /* 0x000000090e1d7c11 */ /* 0x000fe400088f140f */
[----:B------:R-:W-:-:S03]  /*08b0*/  LEA.HI.X R27, R12, UR11, R13, 0x2, P2 ;  /* 0x0000000b0c1b7c11 */ /* 0x000fc600090f140d */
[----:B--2---:R0:W-:Y:S04]  /*08c0*/  REDG.E.ADD.F32.FTZ.RN.STRONG.GPU desc[UR4][R28.64], R17 ;  /* 0x000000111c0079a6 */ /* 0x0041e8000c12f304 */
[----:B------:R-:W2:Y:S01]  /*08d0*/  LDG.E R27, desc[UR4][R26.64] ;  /* 0x000000041a1b7981 */ /* 0x000ea2000c1e1900 */
[----:B------:R-:W-:Y:S02]  /*08e0*/  VIADD R14, R24, 0x100 ;  /* 0x00000100180e7836 */ /* 0x000fe40000000000 */
[----:B------:R-:W-:Y:S02]  /*08f0*/  IMAD.MOV.U32 R15, RZ, RZ, RZ ;  /* 0x000000ffff0f7224 */ /* 0x000fe400078e00ff */
[----:B------:R-:W-:-:S04]  /*0900*/  IMAD.WIDE.U32 R20, R10, R8, R20 ;  /* 0x000000080a147225 */ /* 0x000fc800078e0014 */
[----:B------:R-:W-:Y:S01]  /*0910*/  IMAD.WIDE.U32 R12, R7, R8, R14 ;  /* 0x00000008070c7225 */ /* 0x000fe200078e000e */
[----:B------:R-:W-:Y:S02]  /*0920*/  IADD3 R19, PT, PT, R25, R21, RZ ;  /* 0x0000001519137210 */ /* 0x000fe40007ffe0ff */
[----:B------:R-:W-:Y:S01]  /*0930*/  LEA R18, P1, R20, UR8, 0x2 ;  /* 0x0000000814127c11 */ /* 0x000fe2000f8210ff */
[----:B------:R-:W-:Y:S01]  /*0940*/  IMAD.IADD R13, R23, 0x1, R13 ;  /* 0x00000001170d7824 */ /* 0x000fe200078e020d */
[----:B------:R-:W-:Y:S02]  /*0950*/  LEA R16, P2, R12, UR10, 0x2 ;  /* 0x0000000a0c107c11 */ /* 0x000fe4000f8410ff */
[----:B------:R-:W-:Y:S02]  /*0960*/  LEA.HI.X R19, R20, UR9, R19, 0x2, P1 ;  /* 0x0000000914137c11 */ /* 0x000fe400088f1413 */
[----:B0-----:R-:W-:-:S03]  /*0970*/  LEA.HI.X R17, R12, UR11, R13, 0x2, P2 ;  /* 0x0000000b0c117c11 */ /* 0x001fc600090f140d */
[----:B--2---:R0:W-:Y:S04]  /*0980*/  REDG.E.ADD.F32.FTZ.RN.STRONG.GPU desc[UR4][R18.64], R27 ;  /* 0x0000001b120079a6 */ /* 0x0041e8000c12f304 */
[----:B------:R-:W2:Y:S01]  /*0990*/  LDG.E R17, desc[UR4][R16.64] ;  /* 0x0000000410117981 */ /* 0x000ea2000c1e1900 */
[----:B------:R-:W-:Y:S02]  /*09a0*/  VIADD R20, R24, 0x180 ;  /* 0x0000018018147836 */ /* 0x000fe40000000000 */
[----:B------:R-:W-:Y:S02]  /*09b0*/  IMAD.MOV.U32 R21, RZ, RZ, RZ ;  /* 0x000000ffff157224 */ /* 0x000fe400078e00ff */
[----:B------:R-:W-:-:S04]  /*09c0*/  IMAD.WIDE.U32 R14, R10, R8, R14 ;  /* 0x000000080a0e7225 */ /* 0x000fc800078e000e */
[----:B------:R-:W-:Y:S01]  /*09d0*/  IMAD.WIDE.U32 R12, R7, R8, R20 ;  /* 0x00000008070c7225 */ /* 0x000fe200078e0014 */
[----:B------:R-:W-:-:S03]  /*09e0*/  LEA R28, P1, R14, UR8, 0x2 ;  /* 0x000000080e1c7c11 */ /* 0x000fc6000f8210ff */
[----:B------:R-:W-:Y:S01]  /*09f0*/  IMAD.IADD R15, R25, 0x1, R15 ;  /* 0x00000001190f7824 */ /* 0x000fe200078e020f */
[----:B------:R-:W-:Y:S01]  /*0a00*/  LEA R26, P2, R12, UR10, 0x2 ;  /* 0x0000000a0c1a7c11 */ /* 0x000fe2000f8410ff */
[----:B------:R-:W-:-:S03]  /*0a10*/  IMAD.IADD R13, R23, 0x1, R13 ;  /* 0x00000001170d7824 */ /* 0x000fc600078e020d */
        /* <DEDUP_REMOVED lines=48> */
[----:B0-----:R-:W-:Y:S02]  /*0d20*/  LEA.HI.X R27, R14, UR11, R23, 0x2, P2 ;  /* 0x0000000b0e1b7c11 */ /* 0x001fe400090f1417 */
[----:B------:R-:W-:-:S05]  /*0d30*/  LEA.HI.X R29, R12, UR9, R13, 0x2, P1 ;  /* 0x000000090c1d7c11 */ /* 0x000fca00088f140d */
[----:B--2---:R0:W-:Y:S04]  /*0d40*/  REDG.E.ADD.F32.FTZ.RN.STRONG.GPU desc[UR4][R28.64], R17 ;  /* 0x000000111c0079a6 */ /* 0x0041e8000c12f304 */
[----:B------:R-:W2:Y:S01]  /*0d50*/  LDG.E R27, desc[UR4][R26.64] ;  /* 0x000000041a1b7981 */ /* 0x000ea2000c1e1900 */
[----:B------:R-:W-:-:S04]  /*0d60*/  IMAD.WIDE.U32 R20, R10, R8, R20 ;  /* 0x000000080a147225 */ /* 0x000fc800078e0014 */
[----:B------:R-:W-:Y:S01]  /*0d70*/  IMAD.IADD R25, R25, 0x1, R21 ;  /* 0x0000000119197824 */ /* 0x000fe200078e0215 */
[----:B------:R-:W-:-:S04]  /*0d80*/  LEA R12, P1, R20, UR8, 0x2 ;  /* 0x00000008140c7c11 */ /* 0x000fc8000f8210ff */
[----:B------:R-:W-:-:S05]  /*0d90*/  LEA.HI.X R13, R20, UR9, R25, 0x2, P1 ;  /* 0x00000009140d7c11 */ /* 0x000fca00088f1419 */
[----:B--2---:R0:W-:Y:S01]  /*0da0*/  REDG.E.ADD.F32.FTZ.RN.STRONG.GPU desc[UR4][R12.64], R27 ;  /* 0x0000001b0c0079a6 */ /* 0x0041e2000c12f304 */
[----:B------:R-:W-:Y:S01]  /*0db0*/  VIADD R24, R24, 0x400 ;  /* 0x0000040018187836 */ /* 0x000fe20000000000 */
[----:B------:R-:W-:-:S07]  /*0dc0*/  MOV R25, RZ ;  /* 0x000000ff00197202 */ /* 0x000fce0000000f00 */
.L_x_92:
[----:B------:R-:W-:Y:S05]  /*0dd0*/  BSYNC.RECONVERGENT B1 ;  /* 0x0000000000017941 */ /* 0x000fea0003800200 */
.L_x_91:
[----:B------:R-:W-:Y:S05]  /*0de0*/  @!P0 BRA `(.L_x_87) ;  /* 0x0000000400c08947 */ /* 0x000fea0003800000 */
[----:B0-----:R-:W-:Y:S01]  /*0df0*/  IADD3 R12, P1, PT, R22, -0x1, RZ ;  /* 0xffffffff160c7810 */ /* 0x001fe20007f3e0ff */
[----:B------:R-:W-:Y:S03]  /*0e00*/  BSSY.RECONVERGENT B1, `(.L_x_93) ;  /* 0x000003a000017945 */ /* 0x000fe60003800200 */
[----:B------:R-:W-:Y:S01]  /*0e10*/  ISETP.GE.U32.AND P0, PT, R12, 0x3, PT ;  /* 0x000000030c00780c */ /* 0x000fe20003f06070 */
[----:B------:R-:W-:-:S05]  /*0e20*/  IMAD.X R12, RZ, RZ, -0x1, P1 ;  /* 0xffffffffff0c7424 */ /* 0x000fca00008e06ff */
[----:B------:R-:W-:-:S13]  /*0e30*/  ISETP.GE.U32.AND.EX P0, PT, R12, RZ, PT, P0 ;  /* 0x000000ff0c00720c */ /* 0x000fda0003f06100 */
[----:B------:R-:W-:Y:S05]  /*0e40*/  @!P0 BRA `(.L_x_94) ;  /* 0x0000000000d48947 */ /* 0x000fea0003800000 */
[----:B------:R-:W0:Y:S01]  /*0e50*/  LDCU.128 UR8, c[0x0][0x380] ;  /* 0x00007000ff0877ac */ /* 0x000e220008000c00 */
[----:B------:R-:W-:-:S04]  /*0e60*/  IMAD R12, R5, R8, RZ ;  /* 0x00000008050c7224 */ /* 0x000fc800078e02ff */
[C---:B--2---:R-:W-:Y:S02]  /*0e70*/  IMAD R23, R7.reuse, R9, R12 ;  /* 0x0000000907177224 */ /* 0x044fe400078e020c */
[----:B------:R-:W-:-:S04]  /*0e80*/  IMAD.WIDE.U32 R12, R7, R8, R24 ;  /* 0x00000008070c7225 */ /* 0x000fc800078e0018 */
[----:B------:R-:W-:Y:S01]  /*0e90*/  IMAD.IADD R13, R23, 0x1, R13 ;  /* 0x00000001170d7824 */ /* 0x000fe200078e020d */
[----:B0-----:R-:W-:-:S04]  /*0ea0*/  LEA R18, P0, R12, UR10, 0x2 ;  /* 0x0000000a0c127c11 */ /* 0x001fc8000f8010ff */
[----:B------:R-:W-:-:S05]  /*0eb0*/  LEA.HI.X R19, R12, UR11, R13, 0x2, P0 ;  /* 0x0000000b0c137c11 */ /* 0x000fca00080f140d */
        /* <DEDUP_REMOVED lines=15> */
[----:B------:R-:W-:Y:S02]  /*0fb0*/  HFMA2 R13, -RZ, RZ, 0, 0 ;  /* 0x00000000ff0d7431 */ /* 0x000fe400000001ff */
[----:B------:R-:W-:Y:S02]  /*0fc0*/  VIADD R12, R24, 0x100 ;  /* 0x00000100180c7836 */ /* 0x000fe40000000000 */
[----:B------:R-:W-:-:S04]  /*0fd0*/  IMAD.WIDE.U32 R14, R10, R8, R14 ;  /* 0x000000080a0e7225 */ /* 0x000fc800078e000e */
[----:B------:R-:W-:Y:S01]  /*0fe0*/  IMAD.IADD R15, R25, 0x1, R15 ;  /* 0x00000001190f7824 */ /* 0x000fe200078e020f */
[----:B------:R-:W-:Y:S01]  /*0ff0*/  LEA R18, P0, R14, UR8, 0x2 ;  /* 0x000000080e127c11 */ /* 0x000fe2000f8010ff */
[----:B------:R-:W-:-:S03]  /*1000*/  IMAD.WIDE.U32 R16, R7, R8, R12 ;  /* 0x0000000807107225 */ /* 0x000fc600078e000c */
[----:B------:R-:W-:Y:S01]  /*1010*/  LEA.HI.X R19, R14, UR9, R15, 0x2, P0 ;  /* 0x000000090e137c11 */ /* 0x000fe200080f140f */
[----:B------:R-:W-:Y:S01]  /*1020*/  IMAD.IADD R17, R23, 0x1, R17 ;  /* 0x0000000117117824 */ /* 0x000fe200078e0211 */
[----:B------:R-:W-:-:S04]  /*1030*/  LEA R20, P1, R16, UR10, 0x2 ;  /* 0x0000000a10147c11 */ /* 0x000fc8000f8210ff */
[----:B0-----:R-:W-:Y:S01]  /*1040*/  LEA.HI.X R21, R16, UR11, R17, 0x2, P1 ;  /* 0x0000000b10157c11 */ /* 0x001fe200088f1411 */
[----:B--2---:R0:W-:Y:S05]  /*1050*/  REDG.E.ADD.F32.FTZ.RN.STRONG.GPU desc[UR4][R18.64], R27 ;  /* 0x0000001b120079a6 */ /* 0x0041ea000c12f304 */
        /* <DEDUP_REMOVED lines=18> */
[----:B------:R-:W-:Y:S01]  /*1180*/  IADD3 R24, PT, PT, R24, 0x200, RZ ;  /* 0x0000020018187810 */ /* 0x000fe20007ffe0ff */
[----:B------:R-:W-:-:S07]  /*1190*/  IMAD.MOV.U32 R25, RZ, RZ, RZ ;  /* 0x000000ffff197224 */ /* 0x000fce00078e00ff */
.L_x_94:
[----:B------:R-:W-:Y:S05]  /*11a0*/  BSYNC.RECONVERGENT B1 ;  /* 0x0000000000017941 */ /* 0x000fea0003800200 */
.L_x_93:
[----:B0-----:R-:W-:-:S05]  /*11b0*/  SHF.R.U64 R12, R2, 0x7, R3 ;  /* 0x00000007020c7819 */ /* 0x001fca0000001203 */
[----:B------:R-:W-:-:S05]  /*11c0*/  VIADD R12, R12, 0x1 ;  /* 0x000000010c0c7836 */ /* 0x000fca0000000000 */
[----:B--2---:R-:W-:-:S04]  /*11d0*/  LOP3.LUT R23, R12, 0x3, RZ, 0xc0, !PT ;  /* 0x000000030c177812 */ /* 0x004fc800078ec0ff */
[----:B------:R-:W-:-:S04]  /*11e0*/  ISETP.NE.U32.AND P0, PT, R23, RZ, PT ;  /* 0x000000ff1700720c */ /* 0x000fc80003f05070 */
[----:B------:R-:W-:-:S13]  /*11f0*/  ISETP.NE.AND.EX P0, PT, RZ, RZ, PT, P0 ;  /* 0x000000ffff00720c */ /* 0x000fda0003f05300 */
[----:B------:R-:W-:Y:S05]  /*1200*/  @!P0 BRA `(.L_x_87) ;  /* 0x0000000000b88947 */ /* 0x000fea0003800000 */
[----:B------:R-:W0:Y:S01]  /*1210*/  LDC.64 R12, c[0x0][0x388] ;  /* 0x0000e200ff0c7b82 */ /* 0x000e220000000a00 */
[----:B------:R-:W-:-:S04]  /*1220*/  IMAD R14, R5, R8, RZ ;  /* 0x00000008050e7224 */ /* 0x000fc800078e02ff */
[C---:B------:R-:W-:Y:S02]  /*1230*/  IMAD R5, R7.reuse, R9, R14 ;  /* 0x0000000907057224 */ /* 0x040fe400078e020e */
[----:B------:R-:W-:-:S04]  /*1240*/  IMAD.WIDE.U32 R14, R7, R8, R24 ;  /* 0x00000008070e7225 */ /* 0x000fc800078e0018 */
[----:B------:R-:W-:Y:S01]  /*1250*/  IMAD.IADD R15, R5, 0x1, R15 ;  /* 0x00000001050f7824 */ /* 0x000fe200078e020f */
[----:B0-----:R-:W-:-:S04]  /*1260*/  LEA R20, P0, R14, R12, 0x2 ;  /* 0x0000000c0e147211 */ /* 0x001fc800078010ff */
[----:B------:R-:W-:Y:S02]  /*1270*/  LEA.HI.X R21, R14, R13, R15, 0x2, P0 ;  /* 0x0000000d0e157211 */ /* 0x000fe400000f140f */
[----:B------:R-:W0:Y:S04]  /*1280*/  LDC.64 R14, c[0x0][0x380] ;  /* 0x0000e000ff0e7b82 */ /* 0x000e280000000a00 */
[----:B------:R-:W2:Y:S01]  /*1290*/  LDG.E R21, desc[UR4][R20.64] ;  /* 0x0000000414157981 */ /* 0x000ea2000c1e1900 */
[-C--:B-----5:R-:W-:Y:S02]  /*12a0*/  IMAD R16, R11, R8.reuse, RZ ;  /* 0x000000080b107224 */ /* 0x0a0fe400078e02ff */
[----:B------:R-:W-:-:S04]  /*12b0*/  IMAD.WIDE.U32 R18, R10, R8, R24 ;  /* 0x000000080a127225 */ /* 0x000fc800078e0018 */
[----:B------:R-:W-:-:S04]  /*12c0*/  IMAD R9, R10, R9, R16 ;  /* 0x000000090a097224 */ /* 0x000fc800078e0210 */
[----:B------:R-:W-:Y:S01]  /*12d0*/  IMAD.IADD R17, R9, 0x1, R19 ;  /* 0x0000000109117824 */ /* 0x000fe200078e0213 */
[----:B0-----:R-:W-:-:S04]  /*12e0*/  LEA R16, P0, R18, R14, 0x2 ;  /* 0x0000000e12107211 */ /* 0x001fc800078010ff */
[----:B------:R-:W-:Y:S02]  /*12f0*/  LEA.HI.X R17, R18, R15, R17, 0x2, P0 ;  /* 0x0000000f12117211 */ /* 0x000fe400000f1411 */
[----:B------:R-:W-:-:S04]  /*1300*/  ISETP.NE.U32.AND P0, PT, R23, 0x1, PT ;  /* 0x000000011700780c */ /* 0x000fc80003f05070 */
[----:B------:R-:W-:Y:S01]  /*1310*/  ISETP.NE.AND.EX P0, PT, RZ, RZ, PT, P0 ;  /* 0x000000ffff00720c */ /* 0x000fe20003f05300 */
[----:B--2---:R1:W-:-:S12]  /*1320*/  REDG.E.ADD.F32.FTZ.RN.STRONG.GPU desc[UR4][R16.64], R21 ;  /* 0x00000015100079a6 */ /* 0x0043d8000c12f304 */
[----:B------:R-:W-:Y:S05]  /*1330*/  @!P0 BRA `(.L_x_87) ;  /* 0x00000000006c8947 */ /* 0x000fea0003800000 */
[----:B------:R-:W-:Y:S02]  /*1340*/  VIADD R20, R24, 0x80 ;  /* 0x0000008018147836 */ /* 0x000fe40000000000 */
[----:B-1----:R-:W-:Y:S02]  /*1350*/  IMAD.MOV.U32 R21, RZ, RZ, RZ ;  /* 0x000000ffff157224 */ /* 0x002fe400078e00ff */
[----:B------:R-:W-:-:S04]  /*1360*/  IMAD.WIDE.U32 R16, R7, R8, R20 ;  /* 0x0000000807107225 */ /* 0x000fc800078e0014 */
[----:B------:R-:W-:Y:S01]  /*1370*/  IMAD.IADD R17, R5, 0x1, R17 ;  /* 0x0000000105117824 */ /* 0x000fe200078e0211 */
[----:B------:R-:W-:-:S04]  /*1380*/  LEA R18, P0, R16, R12, 0x2 ;  /* 0x0000000c10127211 */ /* 0x000fc800078010ff */
[----:B------:R-:W-:-:S06]  /*1390*/  LEA.HI.X R19, R16, R13, R17, 0x2, P0 ;  /* 0x0000000d10137211 */ /* 0x000fcc00000f1411 */
[----:B------:R-:W2:Y:S01]  /*13a0*/  LDG.E R19, desc[UR4][R18.64] ;  /* 0x0000000412137981 */ /* 0x000ea2000c1e1900 */
[----:B------:R-:W-:-:S05]  /*13b0*/  IMAD.WIDE.U32 R20, R10, R8, R20 ;  /* 0x000000080a147225 */ /* 0x000fca00078e0014 */
[----:B------:R-:W-:Y:S02]  /*13c0*/  IADD3 R17, PT, PT, R9, R21, RZ ;  /* 0x0000001509117210 */ /* 0x000fe40007ffe0ff */
[----:B------:R-:W-:-:S04]  /*13d0*/  LEA R16, P0, R20, R14, 0x2 ;  /* 0x0000000e14107211 */ /* 0x000fc800078010ff */
[----:B------:R-:W-:Y:S02]  /*13e0*/  LEA.HI.X R17, R20, R15, R17, 0x2, P0 ;  /* 0x0000000f14117211 */ /* 0x000fe400000f1411 */
[----:B------:R-:W-:-:S04]  /*13f0*/  ISETP.NE.U32.AND P0, PT, R23, 0x2, PT ;  /* 0x000000021700780c */ /* 0x000fc80003f05070 */
[----:B------:R-:W-:Y:S01]  /*1400*/  ISETP.NE.AND.EX P0, PT, RZ, RZ, PT, P0 ;  /* 0x000000ffff00720c */ /* 0x000fe20003f05300 */
[----:B--2---:R3:W-:-:S12]  /*1410*/  REDG.E.ADD.F32.FTZ.RN.STRONG.GPU desc[UR4][R16.64], R19 ;  /* 0x00000013100079a6 */ /* 0x0047d8000c12f304 */
[----:B------:R-:W-:Y:S05]  /*1420*/  @!P0 BRA `(.L_x_87) ;  /* 0x0000000000308947 */ /* 0x000fea0003800000 */
[----:B---3--:R-:W-:Y:S02]  /*1430*/  VIADD R16, R24, 0x100 ;  /* 0x0000010018107836 */ /* 0x008fe40000000000 */
[----:B------:R-:W-:Y:S02]  /*1440*/  IMAD.MOV.U32 R17, RZ, RZ, RZ ;  /* 0x000000ffff117224 */ /* 0x000fe400078e00ff */
[----:B------:R-:W-:-:S04]  /*1450*/  IMAD.WIDE.U32 R18, R7, R8, R16 ;  /* 0x0000000807127225 */ /* 0x000fc800078e0010 */
[----:B------:R-:W-:Y:S01]  /*1460*/  IMAD.IADD R5, R5, 0x1, R19 ;  /* 0x0000000105057824 */ /* 0x000fe200078e0213 */
[----:B------:R-:W-:-:S04]  /*1470*/  LEA R12, P0, R18, R12, 0x2 ;  /* 0x0000000c120c7211 */ /* 0x000fc800078010ff */
[----:B------:R-:W-:-:S06]  /*1480*/  LEA.HI.X R13, R18, R13, R5, 0x2, P0 ;  /* 0x0000000d120d7211 */ /* 0x000fcc00000f1405 */
[----:B------:R-:W2:Y:S01]  /*1490*/  LDG.E R13, desc[UR4][R12.64] ;  /* 0x000000040c0d7981 */ /* 0x000ea2000c1e1900 */
[----:B------:R-:W-:-:S04]  /*14a0*/  IMAD.WIDE.U32 R10, R10, R8, R16 ;  /* 0x000000080a0a7225 */ /* 0x000fc800078e0010 */
[----:B------:R-:W-:Y:S01]  /*14b0*/  IMAD.IADD R9, R9, 0x1, R11 ;  /* 0x0000000109097824 */ /* 0x000fe200078e020b */
[----:B------:R-:W-:-:S04]  /*14c0*/  LEA R14, P0, R10, R14, 0x2 ;  /* 0x0000000e0a0e7211 */ /* 0x000fc800078010ff */
[----:B------:R-:W-:-:S05]  /*14d0*/  LEA.HI.X R15, R10, R15, R9, 0x2, P0 ;  /* 0x0000000f0a0f7211 */ /* 0x000fca00000f1409 */
[----:B--2---:R4:W-:Y:S04]  /*14e0*/  REDG.E.ADD.F32.FTZ.RN.STRONG.GPU desc[UR4][R14.64], R13 ;  /* 0x0000000d0e0079a6 */ /* 0x0049e8000c12f304 */
.L_x_87:
[----:B------:R-:W-:Y:S05]  /*14f0*/  BSYNC.RECONVERGENT B0 ;  /* 0x0000000000007941 */ /* 0x000fea0003800200 */
.L_x_86:
[----:B------:R-:W0:Y:S01]  /*1500*/  LDCU.64 UR6, c[0x0][0x3a0] ;  /* 0x00007400ff0677ac */ /* 0x000e220008000a00 */
[----:B------:R-:W-:-:S04]  /*1510*/  VIADD R7, R4, 0x40 ;  /* 0x0000004004077836 */ /* 0x000fc80000000000 */
[--C-:B------:R-:W-:Y:S01]  /*1520*/  IMAD.MOV.U32 R4, RZ, RZ, R7.reuse ;  /* 0x000000ffff047224 */ /* 0x100fe200078e0007 */
[----:B------:R-:W-:Y:S02]  /*1530*/  SHF.R.S32.HI R5, RZ, 0x1f, R7 ;  /* 0x0000001fff057819 */ /* 0x000fe40000011407 */
[----:B0-----:R-:W-:-:S04]  /*1540*/  ISETP.GE.U32.AND P0, PT, R7, UR6, PT ;  /* 0x0000000607007c0c */ /* 0x001fc8000bf06070 */
[----:B------:R-:W-:-:S13]  /*1550*/  ISETP.GE.AND.EX P0, PT, R5, UR7, PT, P0 ;  /* 0x0000000705007c0c */ /* 0x000fda000bf06300 */
[----:B------:R-:W-:Y:S05]  /*1560*/  @!P0 BRA `(.L_x_95) ;  /* 0xffffffe800f48947 */ /* 0x000fea000383ffff */
[----:B------:R-:W-:Y:S05]  /*1570*/  EXIT ;  /* 0x000000000000794d */ /* 0x000fea0003800000 */
.L_x_96:
        /* <DEDUP_REMOVED lines=16> */
.L_x_100:


//--------------------- .nv.shared.reserved.0     --------------------------
	.section	.nv.shared.reserved.0,"aw",@nobits
	.weak		__nv_reservedSMEM_offset_0_alias
	.size		__nv_reservedSMEM_offset_0_alias, 0, 64
	.other		__nv_reservedSMEM_offset_0_alias,@"STO_CUDA_RESERVED_SHARED STV_DEFAULT"
__nv_reservedSMEM_offset_0_alias:
	.zero		0
	.zero		64


//--------------------- .nv.constant0._Z18LookupTableV2Grad2I6__halfLi4EEvPT_PKS1_PKllll --------------------------
	.section	.nv.constant0._Z18LookupTableV2Grad2I6__halfLi4EEvPT_PKS1_PKllll,"a",@progbits
	.sectionflags	@""
	.align	4
.nv.constant0._Z18LookupTableV2Grad2I6__halfLi4EEvPT_PKS1_PKllll:
	.zero		944


//--------------------- .nv.constant0._Z17LookupTableV2GradI6__halfLi128ELi8ELi8EEvPT_PKS1_PKllll --------------------------
	.section	.nv.constant0._Z17LookupTableV2GradI6__halfLi128ELi8ELi8EEvPT_PKS1_PKllll,"a",@progbits
	.sectionflags	@""
	.align	4
.nv.constant0._Z17LookupTableV2GradI6__halfLi128ELi8ELi8EEvPT_PKS1_PKllll:
	.zero		944


//--------------------- .nv.constant0._Z18LookupTableV2Grad2IfLi4EEvPT_PKS0_PKllll --------------------------
	.section	.nv.constant0._Z18LookupTableV2Grad2IfLi4EEvPT_PKS0_PKllll,"a",@progbits
	.sectionflags	@""
	.align	4
.nv.constant0._Z18LookupTableV2Grad2IfLi4EEvPT_PKS0_PKllll:
	.zero		944


//--------------------- .nv.constant0._Z17LookupTableV2GradIfLi128ELi8ELi8EEvPT_PKS0_PKllll --------------------------
	.section	.nv.constant0._Z17LookupTableV2GradIfLi128ELi8ELi8EEvPT_PKS0_PKllll,"a",@progbits
	.sectionflags	@""
	.align	4
.nv.constant0._Z17LookupTableV2GradIfLi128ELi8ELi8EEvPT_PKS0_PKllll:
	.zero		944


//--------------------- SYMBOLS --------------------------

	.type		.nv.reservedSmem.offset0,@object
	.size		.nv.reservedSmem.offset0,0x4
